	.target	sm_100a

	.elftype	@"ET_EXEC"


//--------------------- .note.nv.tkinfo           --------------------------
	.section	.note.nv.tkinfo,"",@"SHT_NOTE"
	.sectionflags	@"SHF_NOTE_NV_TKINFO"
	.tkinfo
        /*0018*/ 	.word	0x00000081
        /*0030*/ 	.string	""
        /*0030*/ 	.string	"ptxas-blackwell"
        /*0030*/ 	.string	"Cuda compilation tools, release 12.9, V12.9.86"
        /*0030*/ 	.string	"Build cuda_12.9.r12.9/compiler.36037853_0"
        /*0030*/ 	.string	"-v  -suppress-debug-info  -lineinfo  -arch sm_100a "



//--------------------- .note.nv.cuver            --------------------------
	.section	.note.nv.cuver,"",@"SHT_NOTE"
	.sectionflags	@"SHF_NOTE_NV_CUVER"
        /*0018*/ 	.short	0x0001
        /*001a*/ 	.short	0x0064
        /*001c*/ 	.short	0x0001
        /*001e*/ 	.short	0x0000
        /*0020*/ 	.short	0x0001
        /*0022*/ 	.short	0x0000


//--------------------- .nv.info                  --------------------------
	.section	.nv.info,"",@"SHT_CUDA_INFO"
	.align	4


	//----- nvinfo : EIATTR_REGCOUNT
	.align		4
        /*0000*/ 	.byte	0x04, 0x2f
        /*0002*/ 	.short	(.L_4 - .L_3)
	.align		4
.L_3:
        /*0004*/ 	.word	index@(gluon_tcgen05)
        /*0008*/ 	.word	0x000000aa


	//----- nvinfo : EIATTR_FRAME_SIZE
	.align		4
.L_4:
        /*000c*/ 	.byte	0x04, 0x11
        /*000e*/ 	.short	(.L_6 - .L_5)
	.align		4
.L_5:
        /*0010*/ 	.word	index@($__internal_2_$__cuda_sm10x_tcgen05_guardrail_trap_unallocated_columns_being_dealloced)
        /*0014*/ 	.word	0x00000000


	//----- nvinfo : EIATTR_FRAME_SIZE
	.align		4
.L_6:
        /*0018*/ 	.byte	0x04, 0x11
        /*001a*/ 	.short	(.L_8 - .L_7)
	.align		4
.L_7:
        /*001c*/ 	.word	index@($__internal_1_$__cuda_sm10x_tcgen05_guardrail_trap_phase_invalid_during_alloc)
        /*0020*/ 	.word	0x00000000


	//----- nvinfo : EIATTR_FRAME_SIZE
	.align		4
.L_8:
        /*0024*/ 	.byte	0x04, 0x11
        /*0026*/ 	.short	(.L_10 - .L_9)
	.align		4
.L_9:
        /*0028*/ 	.word	index@($__internal_0_$__cuda_sm10x_tcgen05_guardrail_trap_col_being_dealloced_not_returned_by_alloc)
        /*002c*/ 	.word	0x00000000


	//----- nvinfo : EIATTR_FRAME_SIZE
	.align		4
.L_10:
        /*0030*/ 	.byte	0x04, 0x11
        /*0032*/ 	.short	(.L_12 - .L_11)
	.align		4
.L_11:
        /*0034*/ 	.word	index@(gluon_tcgen05)
        /*0038*/ 	.word	0x00000000


	//----- nvinfo : EIATTR_MIN_STACK_SIZE
	.align		4
.L_12:
        /*003c*/ 	.byte	0x04, 0x12
        /*003e*/ 	.short	(.L_14 - .L_13)
	.align		4
.L_13:
        /*0040*/ 	.word	index@(gluon_tcgen05)
        /*0044*/ 	.word	0x00000000
.L_14:


//--------------------- .nv.info.gluon_tcgen05    --------------------------
	.section	.nv.info.gluon_tcgen05,"",@"SHT_CUDA_INFO"
	.sectionflags	@""
	.align	4


	//----- nvinfo : EIATTR_CUDA_API_VERSION
	.align		4
        /*0000*/ 	.byte	0x04, 0x37
        /*0002*/ 	.short	(.L_16 - .L_15)
.L_15:
        /*0004*/ 	.word	0x00000081


	//----- nvinfo : EIATTR_KPARAM_INFO
	.align		4
.L_16:
        /*0008*/ 	.byte	0x04, 0x17
        /*000a*/ 	.short	(.L_18 - .L_17)
.L_17:
        /*000c*/ 	.word	0x00000000
        /*0010*/ 	.short	0x000a
        /*0012*/ 	.short	0x0048
        /*0014*/ 	.byte	0x00, 0xf4, 0x21, 0x00


	//----- nvinfo : EIATTR_KPARAM_INFO
	.align		4
.L_18:
        /*0018*/ 	.byte	0x04, 0x17
        /*001a*/ 	.short	(.L_20 - .L_19)
.L_19:
        /*001c*/ 	.word	0x00000000
        /*0020*/ 	.short	0x0009
        /*0022*/ 	.short	0x0040
        /*0024*/ 	.byte	0x00, 0xf4, 0x21, 0x00


	//----- nvinfo : EIATTR_KPARAM_INFO
	.align		4
.L_20:
        /*0028*/ 	.byte	0x04, 0x17
        /*002a*/ 	.short	(.L_22 - .L_21)
.L_21:
        /*002c*/ 	.word	0x00000000
        /*0030*/ 	.short	0x0008
        /*0032*/ 	.short	0x0038
        /*0034*/ 	.byte	0x00, 0xf0, 0x21, 0x00


	//----- nvinfo : EIATTR_KPARAM_INFO
	.align		4
.L_22:
        /*0038*/ 	.byte	0x04, 0x17
        /*003a*/ 	.short	(.L_24 - .L_23)
.L_23:
        /*003c*/ 	.word	0x00000000
        /*0040*/ 	.short	0x0007
        /*0042*/ 	.short	0x0030
        /*0044*/ 	.byte	0x00, 0xf0, 0x21, 0x00


	//----- nvinfo : EIATTR_KPARAM_INFO
	.align		4
.L_24:
        /*0048*/ 	.byte	0x04, 0x17
        /*004a*/ 	.short	(.L_26 - .L_25)
.L_25:
        /*004c*/ 	.word	0x00000000
        /*0050*/ 	.short	0x0006
        /*0052*/ 	.short	0x0028
        /*0054*/ 	.byte	0x00, 0xf0, 0x21, 0x00


	//----- nvinfo : EIATTR_KPARAM_INFO
	.align		4
.L_26:
        /*0058*/ 	.byte	0x04, 0x17
        /*005a*/ 	.short	(.L_28 - .L_27)
.L_27:
        /*005c*/ 	.word	0x00000000
        /*0060*/ 	.short	0x0005
        /*0062*/ 	.short	0x0020
        /*0064*/ 	.byte	0x00, 0xf0, 0x11, 0x00


	//----- nvinfo : EIATTR_KPARAM_INFO
	.align		4
.L_28:
        /*0068*/ 	.byte	0x04, 0x17
        /*006a*/ 	.short	(.L_30 - .L_29)
.L_29:
        /*006c*/ 	.word	0x00000000
        /*0070*/ 	.short	0x0004
        /*0072*/ 	.short	0x001c
        /*0074*/ 	.byte	0x00, 0xf0, 0x11, 0x00


	//----- nvinfo : EIATTR_KPARAM_INFO
	.align		4
.L_30:
        /*0078*/ 	.byte	0x04, 0x17
        /*007a*/ 	.short	(.L_32 - .L_31)
.L_31:
        /*007c*/ 	.word	0x00000000
        /*0080*/ 	.short	0x0003
        /*0082*/ 	.short	0x0018
        /*0084*/ 	.byte	0x00, 0xf0, 0x11, 0x00


	//----- nvinfo : EIATTR_KPARAM_INFO
	.align		4
.L_32:
        /*0088*/ 	.byte	0x04, 0x17
        /*008a*/ 	.short	(.L_34 - .L_33)
.L_33:
        /*008c*/ 	.word	0x00000000
        /*0090*/ 	.short	0x0002
        /*0092*/ 	.short	0x0010
        /*0094*/ 	.byte	0x00, 0xf4, 0x21, 0x00


	//----- nvinfo : EIATTR_KPARAM_INFO
	.align		4
.L_34:
        /*0098*/ 	.byte	0x04, 0x17
        /*009a*/ 	.short	(.L_36 - .L_35)
.L_35:
        /*009c*/ 	.word	0x00000000
        /*00a0*/ 	.short	0x0001
        /*00a2*/ 	.short	0x0008
        /*00a4*/ 	.byte	0x00, 0xf4, 0x21, 0x00


	//----- nvinfo : EIATTR_KPARAM_INFO
	.align		4
.L_36:
        /*00a8*/ 	.byte	0x04, 0x17
        /*00aa*/ 	.short	(.L_38 - .L_37)
.L_37:
        /*00ac*/ 	.word	0x00000000
        /*00b0*/ 	.short	0x0000
        /*00b2*/ 	.short	0x0000
        /*00b4*/ 	.byte	0x00, 0xf4, 0x21, 0x00


	//----- nvinfo : EIATTR_AT_ENTRY_FRAGMENTS
	.align		4
.L_38:
        /*00b8*/ 	.byte	0x04, 0x4f
        /*00ba*/ 	.short	(.L_40 - .L_39)


	//   ....[0]....
.L_39:
        /*00bc*/ 	.word	0x00000004


	//----- nvinfo : EIATTR_RESERVED_SMEM_USED
	.align		4
.L_40:
        /*00c0*/ 	.byte	0x01, 0x41
	.zero		2


	//----- nvinfo : EIATTR_SPARSE_MMA_MASK
	.align		4
        /*00c4*/ 	.byte	0x03, 0x50
        /*00c6*/ 	.short	0x0000


	//----- nvinfo : EIATTR_TCGEN05_1CTA_USED
	.align		4
        /*00c8*/ 	.byte	0x01, 0x51
	.zero		2


	//----- nvinfo : EIATTR_MAXREG_COUNT
	.align		4
        /*00cc*/ 	.byte	0x03, 0x1b
        /*00ce*/ 	.short	0x00ff


	//----- nvinfo : EIATTR_NUM_BARRIERS
	.align		4
        /*00d0*/ 	.byte	0x02, 0x4c
        /*00d2*/ 	.byte	0x01
	.zero		1


	//----- nvinfo : EIATTR_INT_WARP_WIDE_INSTR_OFFSETS
	.align		4
        /*00d4*/ 	.byte	0x04, 0x31
        /*00d6*/ 	.short	(.L_42 - .L_41)


	//   ....[0]....
.L_41:
        /*00d8*/ 	.word	0x000016a0


	//   ....[1]....
        /*00dc*/ 	.word	0x000016c0


	//   ....[2]....
        /*00e0*/ 	.word	0x00001740


	//   ....[3]....
        /*00e4*/ 	.word	0x00001850


	//   ....[4]....
        /*00e8*/ 	.word	0x00001860


	//   ....[5]....
        /*00ec*/ 	.word	0x000018d0


	//   ....[6]....
        /*00f0*/ 	.word	0x000018e0


	//   ....[7]....
        /*00f4*/ 	.word	0x00001a30


	//   ....[8]....
        /*00f8*/ 	.word	0x00001a40


	//   ....[9]....
        /*00fc*/ 	.word	0x00001b60


	//   ....[10]....
        /*0100*/ 	.word	0x00001b70


	//   ....[11]....
        /*0104*/ 	.word	0x00001bb0


	//   ....[12]....
        /*0108*/ 	.word	0x00001bf0


	//   ....[13]....
        /*010c*/ 	.word	0x00001d00


	//   ....[14]....
        /*0110*/ 	.word	0x00001d10


	//   ....[15]....
        /*0114*/ 	.word	0x00001ec0


	//   ....[16]....
        /*0118*/ 	.word	0x00001ed0


	//   ....[17]....
        /*011c*/ 	.word	0x00002b00


	//   ....[18]....
        /*0120*/ 	.word	0x00002b50


	//----- nvinfo : EIATTR_COOP_GROUP_MASK_REGIDS
	.align		4
.L_42:
        /*0124*/ 	.byte	0x04, 0x29
        /*0126*/ 	.short	(.L_44 - .L_43)


	//   ....[0]....
.L_43:
        /*0128*/ 	.word	0xffffffff


	//   ....[1]....
        /*012c*/ 	.word	0xffffffff


	//   ....[2]....
        /*0130*/ 	.word	0xffffffff


	//   ....[3]....
        /*0134*/ 	.word	0xffffffff


	//   ....[4]....
        /*0138*/ 	.word	0xffffffff


	//   ....[5]....
        /*013c*/ 	.word	0xffffffff


	//   ....[6]....
        /*0140*/ 	.word	0xffffffff


	//   ....[7]....
        /*0144*/ 	.word	0xffffffff


	//   ....[8]....
        /*0148*/ 	.word	0xffffffff


	//   ....[9]....
        /*014c*/ 	.word	0xffffffff


	//----- nvinfo : EIATTR_COOP_GROUP_INSTR_OFFSETS
	.align		4
.L_44:
        /*0150*/ 	.byte	0x04, 0x28
        /*0152*/ 	.short	(.L_46 - .L_45)


	//   ....[0]....
.L_45:
        /*0154*/ 	.word	0x00000050


	//   ....[1]....
        /*0158*/ 	.word	0x00000310


	//   ....[2]....
        /*015c*/ 	.word	0x000004f0


	//   ....[3]....
        /*0160*/ 	.word	0x00000980


	//   ....[4]....
        /*0164*/ 	.word	0x00000ac0


	//   ....[5]....
        /*0168*/ 	.word	0x00000fa0


	//   ....[6]....
        /*016c*/ 	.word	0x000010e0


	//   ....[7]....
        /*0170*/ 	.word	0x00001530


	//   ....[8]....
        /*0174*/ 	.word	0x00002990


	//   ....[9]....
        /*0178*/ 	.word	0x00002c00


	//----- nvinfo : EIATTR_VRC_CTA_INIT_COUNT
	.align		4
.L_46:
        /*017c*/ 	.byte	0x02, 0x4a
        /*017e*/ 	.byte	0x80
	.zero		1


	//----- nvinfo : EIATTR_MBARRIER_INSTR_OFFSETS
	.align		4
        /*0180*/ 	.byte	0x04, 0x39
        /*0182*/ 	.short	(.L_48 - .L_47)


	//   ....[0]....
.L_47:
        /*0184*/ 	.word	0x00001760
        /*0188*/ 	.word	0x000000ff
        /*018c*/ 	.word	0x00003000
        /*0190*/ 	.short	0x0100
        /*0192*/ 	.byte	0x08
	.zero		1


	//   ....[1]....
        /*0194*/ 	.word	0x00001770
        /*0198*/ 	.word	0x000000ff
        /*019c*/ 	.word	0x00003010
        /*01a0*/ 	.short	0x0100
        /*01a2*/ 	.byte	0x08
	.zero		1


	//   ....[2]....
        /*01a4*/ 	.word	0x00001980
        /*01a8*/ 	.word	0x000000ff
        /*01ac*/ 	.word	0x00003000
        /*01b0*/ 	.short	0x010a
        /*01b2*/ 	.byte	0x08
	.zero		1


	//   ....[3]....
        /*01b4*/ 	.word	0x00001a90
        /*01b8*/ 	.word	0x000000ff
        /*01bc*/ 	.word	0x00003010
        /*01c0*/ 	.short	0x010a
        /*01c2*/ 	.byte	0x08
	.zero		1


	//   ....[4]....
        /*01c4*/ 	.word	0x00001c70
        /*01c8*/ 	.word	0x000000ff
        /*01cc*/ 	.word	0x00003000
        /*01d0*/ 	.short	0x010a
        /*01d2*/ 	.byte	0x08
	.zero		1


	//   ....[5]....
        /*01d4*/ 	.word	0x00001d50
        /*01d8*/ 	.word	0x000000ff
        /*01dc*/ 	.word	0x00003010
        /*01e0*/ 	.short	0x010a
        /*01e2*/ 	.byte	0x08
	.zero		1


	//   ....[6]....
        /*01e4*/ 	.word	0x00001de0
        /*01e8*/ 	.word	0x000000ff
        /*01ec*/ 	.word	0x00003000
        /*01f0*/ 	.short	0x0108
        /*01f2*/ 	.byte	0x08
	.zero		1


	//   ....[7]....
        /*01f4*/ 	.word	0x00001df0
        /*01f8*/ 	.word	0x000000ff
        /*01fc*/ 	.word	0x00003010
        /*0200*/ 	.short	0x0108
        /*0202*/ 	.byte	0x08
	.zero		1


	//   ....[8]....
        /*0204*/ 	.word	0x00002c20
        /*0208*/ 	.word	0x000000ff
        /*020c*/ 	.word	0x00003000
        /*0210*/ 	.short	0x010a
        /*0212*/ 	.byte	0x08
	.zero		1


	//   ....[9]....
        /*0214*/ 	.word	0x00002c50
        /*0218*/ 	.word	0x000000ff
        /*021c*/ 	.word	0x00003010
        /*0220*/ 	.short	0x010a
        /*0222*/ 	.byte	0x08
	.zero		1


	//   ....[10]....
        /*0224*/ 	.word	0x00002c80
        /*0228*/ 	.word	0x000000ff
        /*022c*/ 	.word	0x00003000
        /*0230*/ 	.short	0x010a
        /*0232*/ 	.byte	0x08
	.zero		1


	//   ....[11]....
        /*0234*/ 	.word	0x00002cb0
        /*0238*/ 	.word	0x000000ff
        /*023c*/ 	.word	0x00003010
        /*0240*/ 	.short	0x010a
        /*0242*/ 	.byte	0x08
	.zero		1


	//----- nvinfo : EIATTR_NUM_MBARRIERS
	.align		4
.L_48:
        /*0244*/ 	.byte	0x03, 0x38
        /*0246*/ 	.short	0x0002


	//----- nvinfo : EIATTR_EXIT_INSTR_OFFSETS
	.align		4
        /*0248*/ 	.byte	0x04, 0x1c
        /*024a*/ 	.short	(.L_50 - .L_49)


	//   ....[0]....
.L_49:
        /*024c*/ 	.word	0x00002c10


	//----- nvinfo : EIATTR_REQNTID
	.align		4
.L_50:
        /*0250*/ 	.byte	0x04, 0x10
        /*0252*/ 	.short	(.L_52 - .L_51)
.L_51:
        /*0254*/ 	.word	0x00000080
        /*0258*/ 	.word	0x00000001
        /*025c*/ 	.word	0x00000001


	//----- nvinfo : EIATTR_CRS_STACK_SIZE
	.align		4
.L_52:
        /*0260*/ 	.byte	0x04, 0x1e
        /*0262*/ 	.short	(.L_54 - .L_53)
.L_53:
        /*0264*/ 	.word	0x00000000


	//----- nvinfo : EIATTR_CBANK_PARAM_SIZE
	.align		4
.L_54:
        /*0268*/ 	.byte	0x03, 0x19
        /*026a*/ 	.short	0x0050


	//----- nvinfo : EIATTR_PARAM_CBANK
	.align		4
        /*026c*/ 	.byte	0x04, 0x0a
        /*026e*/ 	.short	(.L_56 - .L_55)
	.align		4
.L_55:
        /*0270*/ 	.word	index@(.nv.constant0.gluon_tcgen05)
        /*0274*/ 	.short	0x0380
        /*0276*/ 	.short	0x0050


	//----- nvinfo : EIATTR_SW_WAR
	.align		4
.L_56:
        /*0278*/ 	.byte	0x04, 0x36
        /*027a*/ 	.short	(.L_58 - .L_57)
.L_57:
        /*027c*/ 	.word	0x00000008
.L_58:


//--------------------- .nv.compat                --------------------------
	.section	.nv.compat,"",@"SHT_CUDA_COMPAT_INFO"
	.align	4
        /*0000*/ 	.byte	0x02, 0x02, 0x02, 0x00, 0x02, 0x05, 0x05, 0x00, 0x02, 0x03, 0x03, 0x00, 0x02, 0x06, 0x01, 0x00


//--------------------- .nv.callgraph             --------------------------
	.section	.nv.callgraph,"",@"SHT_CUDA_CALLGRAPH"
	.align	4
	.sectionentsize	8
	.align		4
        /*0000*/ 	.word	0x00000000
	.align		4
        /*0004*/ 	.word	0xffffffff
	.align		4
        /*0008*/ 	.word	0x00000000
	.align		4
        /*000c*/ 	.word	0xfffffffe
	.align		4
        /*0010*/ 	.word	0x00000000
	.align		4
        /*0014*/ 	.word	0xfffffffd
	.align		4
        /*0018*/ 	.word	0x00000000
	.align		4
        /*001c*/ 	.word	0xfffffffc


//--------------------- .text.gluon_tcgen05       --------------------------
	.section	.text.gluon_tcgen05,"ax",@progbits
	.align	128
        .global         gluon_tcgen05
        .type           gluon_tcgen05,@function
        .size           gluon_tcgen05,(.L_x_74 - gluon_tcgen05)
        .other          gluon_tcgen05,@"STO_CUDA_ENTRY STV_DEFAULT"
gluon_tcgen05:
.text.gluon_tcgen05:
[----:B------:R-:W1:Y:S01]  /*0000*/  LDC R1, c[0x0][0x37c] ;  /* 0x0000df00ff017b82 */ /* 0x000e620000000800 */
[----:B------:R-:W2:Y:S02]  /*0010*/  S2R R0, SR_TID.X ;  /* 0x0000000000007919 */ /* 0x000ea40000002100 */
[----:B--2---:R-:W-:-:S13]  /*0020*/  ISETP.GE.U32.AND P2, PT, R0, 0x20, PT ;  /* 0x000000200000780c */ /* 0x004fda0003f46070 */
[----:B------:R-:W-:Y:S05]  /*0030*/  @P2 BRA `(.L_x_0) ;  /* 0x0000000000b82947 */ /* 0x000fea0003800000 */
[----:B------:R-:W2:Y:S01]  /*0040*/  S2UR UR6, SR_CgaCtaId ;  /* 0x00000000000679c3 */ /* 0x000ea20000008800 */
[----:B------:R-:W-:Y:S01]  /*0050*/  NOP ;  /* 0x0000000000007918 */ /* 0x000fe20000000000 */
[----:B------:R-:W-:Y:S02]  /*0060*/  UMOV UR4, 0x40 ;  /* 0x0000004000047882 */ /* 0x000fe40000000000 */
[----:B--2---:R-:W-:-:S09]  /*0070*/  ULEA UR4, UR6, UR4, 0x18 ;  /* 0x0000000406047291 */ /* 0x004fd2000f8ec0ff */
[----:B------:R-:W2:Y:S01]  /*0080*/  LDS.U8 R2, [UR4] ;  /* 0x00000004ff027984 */ /* 0x000ea20008000000 */
[----:B------:R-:W-:Y:S02]  /*0090*/  UMOV UR4, 0x400 ;  /* 0x0000040000047882 */ /* 0x000fe40000000000 */
[----:B------:R-:W-:Y:S01]  /*00a0*/  ULEA UR4, UR6, UR4, 0x18 ;  /* 0x0000000406047291 */ /* 0x000fe2000f8ec0ff */
[----:B--2---:R-:W-:-:S13]  /*00b0*/  ISETP.NE.AND P0, PT, R2, RZ, PT ;  /* 0x000000ff0200720c */ /* 0x004fda0003f05270 */
[----:B------:R-:W-:Y:S05]  /*00c0*/  @P0 BRA `(.L_x_1) ;  /* 0x00000000007c0947 */ /* 0x000fea0003800000 */
[----:B------:R-:W-:-:S13]  /*00d0*/  ELECT P0, URZ, PT ;  /* 0x0000000000ff782f */ /* 0x000fda0003800000 */
[----:B------:R-:W-:Y:S05]  /*00e0*/  @!P0 BRA `(.L_x_2) ;  /* 0x0000000000848947 */ /* 0x000fea0003800000 */
[----:B------:R-:W-:Y:S01]  /*00f0*/  UMOV UR5, 0x8 ;  /* 0x0000000800057882 */ /* 0x000fe20000000000 */
[----:B------:R-:W-:Y:S02]  /*0100*/  IMAD.MOV.U32 R5, RZ, RZ, 0x1 ;  /* 0x00000001ff057424 */ /* 0x000fe400078e00ff */
[----:B------:R-:W-:Y:S02]  /*0110*/  IMAD.MOV.U32 R3, RZ, RZ, 0xff ;  /* 0x000000ffff037424 */ /* 0x000fe400078e00ff */
[----:B------:R-:W-:Y:S04]  /*0120*/  DEPBAR.LE SB2, 0x36 ;  /* 0x0000ad800000791a */ /* 0x000fe80000000000 */
[----:B------:R-:W2:Y:S02]  /*0130*/  UTCATOMSWS.FIND_AND_SET.ALIGN UP0, UR5, UR5 ;  /* 0x00000005000575e3 */ /* 0x000ea40008000800 */
[----:B--2---:R-:W-:-:S04]  /*0140*/  PLOP3.LUT P0, PT, PT, PT, UP0, 0x80, 0x8 ;  /* 0x000000000008781c */ /* 0x004fc80003f0f008 */
[----:B------:R-:W-:-:S04]  /*0150*/  SEL R2, RZ, 0xffffffff, !P0 ;  /* 0xffffffffff027807 */ /* 0x000fc80004000000 */
[----:B------:R-:W-:Y:S01]  /*0160*/  ISETP.NE.AND P0, PT, R2, RZ, PT ;  /* 0x000000ff0200720c */ /* 0x000fe20003f05270 */
[----:B------:R-:W-:-:S12]  /*0170*/  IMAD.U32 R2, RZ, RZ, UR5 ;  /* 0x00000005ff027e24 */ /* 0x000fd8000f8e00ff */
[----:B------:R-:W-:Y:S05]  /*0180*/  @P0 BRA `(.L_x_3) ;  /* 0x0000000000240947 */ /* 0x000fea0003800000 */
.L_x_4:
[----:B------:R-:W-:Y:S05]  /*0190*/  NANOSLEEP 0x64 ;  /* 0x000000640000795d */ /* 0x000fea0003800000 */
[----:B------:R-:W-:-:S05]  /*01a0*/  UMOV UR5, 0x8 ;  /* 0x0000000800057882 */ /* 0x000fca0000000000 */
[----:B------:R-:W-:Y:S04]  /*01b0*/  DEPBAR.LE SB2, 0x36 ;  /* 0x0000ad800000791a */ /* 0x000fe80000000000 */
[----:B------:R-:W2:Y:S02]  /*01c0*/  UTCATOMSWS.FIND_AND_SET.ALIGN UP0, UR5, UR5 ;  /* 0x00000005000575e3 */ /* 0x000ea40008000800 */
[----:B--2---:R-:W-:-:S04]  /*01d0*/  PLOP3.LUT P0, PT, PT, PT, UP0, 0x80, 0x8 ;  /* 0x000000000008781c */ /* 0x004fc80003f0f008 */
[----:B------:R-:W-:-:S04]  /*01e0*/  SEL R2, RZ, 0xffffffff, !P0 ;  /* 0xffffffffff027807 */ /* 0x000fc80004000000 */
[----:B------:R-:W-:Y:S01]  /*01f0*/  ISETP.NE.AND P0, PT, R2, RZ, PT ;  /* 0x000000ff0200720c */ /* 0x000fe20003f05270 */
[----:B------:R-:W-:-:S12]  /*0200*/  IMAD.U32 R2, RZ, RZ, UR5 ;  /* 0x00000005ff027e24 */ /* 0x000fd8000f8e00ff */
[----:B------:R-:W-:Y:S05]  /*0210*/  @!P0 BRA `(.L_x_4) ;  /* 0xfffffffc00dc8947 */ /* 0x000fea000383ffff */
.L_x_3:
[C---:B------:R-:W-:Y:S01]  /*0220*/  VIADD R4, R2.reuse, 0x10 ;  /* 0x0000001002047836 */ /* 0x040fe20000000000 */
[----:B------:R-:W-:Y:S01]  /*0230*/  UMOV UR5, 0x50 ;  /* 0x0000005000057882 */ /* 0x000fe20000000000 */
[----:B------:R-:W-:Y:S01]  /*0240*/  SHF.L.U32 R3, R3, R2, RZ ;  /* 0x0000000203037219 */ /* 0x000fe200000006ff */
[----:B------:R-:W-:Y:S01]  /*0250*/  ULEA UR5, UR6, UR5, 0x18 ;  /* 0x0000000506057291 */ /* 0x000fe2000f8ec0ff */
[----:B------:R-:W-:Y:S01]  /*0260*/  IMAD.SHL.U32 R2, R2, 0x20, RZ ;  /* 0x0000002002027824 */ /* 0x000fe200078e00ff */
[----:B------:R-:W-:-:S04]  /*0270*/  SHF.L.U32 R4, R5, R4, RZ ;  /* 0x0000000405047219 */ /* 0x000fc800000006ff */
[----:B------:R-:W-:-:S05]  /*0280*/  LOP3.LUT R3, R4, R3, RZ, 0xfc, !PT ;  /* 0x0000000304037212 */ /* 0x000fca00078efcff */
[----:B------:R2:W-:Y:S04]  /*0290*/  ATOMS.OR RZ, [UR5], R3 ;  /* 0x00000003ffff798c */ /* 0x0005e8000b000005 */
[----:B------:R2:W-:Y:S01]  /*02a0*/  STS [UR4], R2 ;  /* 0x00000002ff007988 */ /* 0x0005e20008000804 */
[----:B------:R-:W-:Y:S05]  /*02b0*/  BRA `(.L_x_2) ;  /* 0x0000000000107947 */ /* 0x000fea0003800000 */
.L_x_1:
[----:B------:R-:W-:Y:S01]  /*02c0*/  IMAD.MOV.U32 R3, RZ, RZ, -0x1 ;  /* 0xffffffffff037424 */ /* 0x000fe200078e00ff */
[----:B------:R-:W-:-:S04]  /*02d0*/  MOV R2, 0x300 ;  /* 0x0000030000027802 */ /* 0x000fc80000000f00 */
[----:B------:R2:W-:Y:S03]  /*02e0*/  STS [UR4], R3 ;  /* 0x00000003ff007988 */ /* 0x0005e60008000804 */
[----:B-12---:R-:W-:Y:S05]  /*02f0*/  CALL.REL.NOINC `($__internal_1_$__cuda_sm10x_tcgen05_guardrail_trap_phase_invalid_during_alloc) ;  /* 0x0000002800847944 */ /* 0x006fea0003c00000 */
.L_x_2:
[----:B------:R-:W-:Y:S05]  /*0300*/  WARPSYNC.ALL ;  /* 0x0000000000007948 */ /* 0x000fea0003800000 */
[----:B------:R-:W-:Y:S01]  /*0310*/  NOP ;  /* 0x0000000000007918 */ /* 0x000fe20000000000 */
.L_x_0:
[----:B------:R-:W3:Y:S08]  /*0320*/  S2UR UR4, SR_CgaCtaId ;  /* 0x00000000000479c3 */ /* 0x000ef00000008800 */
[----:B------:R-:W-:Y:S01]  /*0330*/  BAR.SYNC.DEFER_BLOCKING 0x0 ;  /* 0x0000000000007b1d */ /* 0x000fe20000010000 */
[----:B--2---:R-:W-:-:S05]  /*0340*/  LOP3.LUT R2, R0, 0x7f, RZ, 0xc0, !PT ;  /* 0x0000007f00027812 */ /* 0x004fca00078ec0ff */
[----:B------:R-:W-:Y:S02]  /*0350*/  UMOV UR8, 0x400 ;  /* 0x0000040000087882 */ /* 0x000fe40000000000 */
[----:B------:R-:W2:Y:S08]  /*0360*/  LDC R12, c[0x0][0x3a0] ;  /* 0x0000e800ff0c7b82 */ /* 0x000eb00000000800 */
[----:B------:R-:W4:Y:S01]  /*0370*/  S2UR UR11, SR_CTAID.Y ;  /* 0x00000000000b79c3 */ /* 0x000f220000002600 */
[----:B---3--:R-:W-:-:S09]  /*0380*/  ULEA UR8, UR4, UR8, 0x18 ;  /* 0x0000000804087291 */ /* 0x008fd2000f8ec0ff */
[----:B------:R-:W3:Y:S01]  /*0390*/  LDS R4, [UR8] ;  /* 0x00000008ff047984 */ /* 0x000ee20008000800 */
[----:B------:R-:W-:Y:S06]  /*03a0*/  BAR.SYNC.DEFER_BLOCKING 0x0 ;  /* 0x0000000000007b1d */ /* 0x000fec0000010000 */
[----:B------:R-:W-:Y:S05]  /*03b0*/  @P2 BRA `(.L_x_5) ;  /* 0x0000000000182947 */ /* 0x000fea0003800000 */
[----:B------:R-:W-:Y:S01]  /*03c0*/  ELECT P0, URZ, PT ;  /* 0x0000000000ff782f */ /* 0x000fe20003800000 */
[----:B------:R-:W-:Y:S01]  /*03d0*/  IMAD.MOV.U32 R3, RZ, RZ, 0x1 ;  /* 0x00000001ff037424 */ /* 0x000fe200078e00ff */
[----:B------:R-:W-:Y:S01]  /*03e0*/  UMOV UR5, 0x40 ;  /* 0x0000004000057882 */ /* 0x000fe20000000000 */
[----:B------:R-:W-:Y:S01]  /*03f0*/  UVIRTCOUNT.DEALLOC.SMPOOL 0x80 ;  /* 0x000000800000784c */ /* 0x000fe20000000000 */
[----:B------:R-:W-:-:S09]  /*0400*/  ULEA UR5, UR4, UR5, 0x18 ;  /* 0x0000000504057291 */ /* 0x000fd2000f8ec0ff */
[----:B------:R5:W-:Y:S03]  /*0410*/  @P0 STS.U8 [UR5], R3 ;  /* 0x00000003ff000988 */ /* 0x000be60008000005 */
.L_x_5:
[----:B------:R-:W5:Y:S01]  /*0420*/  S2UR UR4, SR_CTAID.Z ;  /* 0x00000000000479c3 */ /* 0x000f620000002700 */
[----:B------:R-:W4:Y:S01]  /*0430*/  LDCU UR5, c[0x0][0x370] ;  /* 0x00006e00ff0577ac */ /* 0x000f220008000800 */
[----:B------:R-:W-:Y:S01]  /*0440*/  ISETP.GE.U32.AND P0, PT, R2, 0x20, PT ;  /* 0x000000200200780c */ /* 0x000fe20003f06070 */
[----:B--2---:R-:W-:Y:S01]  /*0450*/  VIADD R6, R12, 0xffffffff ;  /* 0xffffffff0c067836 */ /* 0x004fe20000000000 */
[C---:B------:R-:W-:Y:S01]  /*0460*/  ISETP.NE.U32.AND P3, PT, R2.reuse, RZ, PT ;  /* 0x000000ff0200720c */ /* 0x040fe20003f65070 */
[----:B------:R-:W5:Y:S02]  /*0470*/  LDCU UR6, c[0x0][0x374] ;  /* 0x00006e80ff0677ac */ /* 0x000f640008000800 */
[----:B-----5:R-:W-:Y:S01]  /*0480*/  LEA R3, R2, UR8, 0x2 ;  /* 0x0000000802037c11 */ /* 0x020fe2000f8e10ff */
[----:B------:R-:W-:Y:S01]  /*0490*/  BSSY.RECONVERGENT B0, `(.L_x_6) ;  /* 0x0000015000007945 */ /* 0x000fe20003800200 */
[----:B------:R-:W4:Y:S01]  /*04a0*/  S2UR UR19, SR_CTAID.X ;  /* 0x00000000001379c3 */ /* 0x000f220000002500 */
[----:B------:R-:W2:Y:S01]  /*04b0*/  LDCU.64 UR24, c[0x0][0x3c0] ;  /* 0x00007800ff1877ac */ /* 0x000ea20008000a00 */
[----:B---3--:R-:W-:-:S04]  /*04c0*/  R2UR UR26, R4 ;  /* 0x00000000041a72ca */ /* 0x008fc800000e0000 */
[----:B------:R3:W-:Y:S02]  /*04d0*/  @!P0 STS [R3], RZ ;  /* 0x000000ff03008388 */ /* 0x0007e40000000800 */
[----:B------:R-:W5:Y:S01]  /*04e0*/  LDC R7, c[0x0][0x398] ;  /* 0x0000e600ff077b82 */ /* 0x000f620000000800 */
[----:B------:R-:W-:Y:S01]  /*04f0*/  NOP ;  /* 0x0000000000007918 */ /* 0x000fe20000000000 */
[----:B------:R3:W-:Y:S01]  /*0500*/  @!P3 STS [UR8+0x20], R6 ;  /* 0x00002006ff00b988 */ /* 0x0007e20008000808 */
[----:B----4-:R-:W-:-:S04]  /*0510*/  UIMAD UR4, UR4, UR6, UR11 ;  /* 0x00000006040472a4 */ /* 0x010fc8000f8e020b */
[----:B------:R-:W-:-:S04]  /*0520*/  UIMAD UR4, UR4, UR5, UR19 ;  /* 0x00000005040472a4 */ /* 0x000fc8000f8e0213 */
[----:B------:R-:W-:-:S04]  /*0530*/  UIMAD UR4, UR4, 0x180, URZ ;  /* 0x00000180040478a4 */ /* 0x000fc8000f8e02ff */
[----:B--2---:R-:W-:Y:S01]  /*0540*/  UIADD3 UR6, UP0, UPT, UR4, UR24, URZ ;  /* 0x0000001804067290 */ /* 0x004fe2000ff1e0ff */
[----:B-----5:R-:W-:-:S03]  /*0550*/  VIADD R7, R7, 0xffffffff ;  /* 0xffffffff07077836 */ /* 0x020fc60000000000 */
[----:B------:R-:W-:Y:S01]  /*0560*/  ULEA.HI.X.SX32 UR7, UR4, UR25, 0x1, UP0 ;  /* 0x0000001904077291 */ /* 0x000fe200080f0eff */
[----:B---3--:R-:W-:Y:S11]  /*0570*/  @P3 BRA `(.L_x_7) ;  /* 0x0000000000183947 */ /* 0x008ff60003800000 */
[----:B------:R-:W2:Y:S01]  /*0580*/  LDS R4, [UR8+0x8] ;  /* 0x00000808ff047984 */ /* 0x000ea20008000800 */
[----:B------:R-:W3:Y:S01]  /*0590*/  LDC.64 R8, c[0x0][0x380] ;  /* 0x0000e000ff087b82 */ /* 0x000ee20000000a00 */
[----:B------:R-:W-:Y:S02]  /*05a0*/  IMAD.MOV.U32 R5, RZ, RZ, 0x70 ;  /* 0x00000070ff057424 */ /* 0x000fe400078e00ff */
[----:B---3--:R3:W-:Y:S03]  /*05b0*/  STS.64 [UR8], R8 ;  /* 0x00000008ff007988 */ /* 0x0087e60008000a08 */
[----:B--2---:R-:W-:-:S05]  /*05c0*/  LOP3.LUT R4, R4, 0x10, R5, 0xd8, !PT ;  /* 0x0000001004047812 */ /* 0x004fca00078ed805 */
[----:B------:R3:W-:Y:S02]  /*05d0*/  STS [UR8+0x8], R4 ;  /* 0x00000804ff007988 */ /* 0x0007e40008000808 */
.L_x_7:
[----:B------:R-:W-:Y:S05]  /*05e0*/  BSYNC.RECONVERGENT B0 ;  /* 0x0000000000007941 */ /* 0x000fea0003800200 */
.L_x_6:
[----:B------:R-:W-:Y:S04]  /*05f0*/  BSSY.RECONVERGENT B0, `(.L_x_8) ;  /* 0x000000a000007945 */ /* 0x000fe80003800200 */
[----:B------:R-:W-:Y:S05]  /*0600*/  @P3 BRA `(.L_x_9) ;  /* 0x0000000000203947 */ /* 0x000fea0003800000 */
[----:B---3--:R-:W2:Y:S01]  /*0610*/  LDS R4, [UR8+0x34] ;  /* 0x00003408ff047984 */ /* 0x008ea20008000800 */
[----:B------:R-:W-:Y:S02]  /*0620*/  IMAD.MOV.U32 R5, RZ, RZ, 0x1f000000 ;  /* 0x1f000000ff057424 */ /* 0x000fe400078e00ff */
[----:B------:R-:W-:Y:S01]  /*0630*/  @!P3 IMAD.MOV.U32 R8, RZ, RZ, 0x7f ;  /* 0x0000007fff08b424 */ /* 0x000fe200078e00ff */
[----:B------:R-:W3:Y:S02]  /*0640*/  @!P3 LDS R9, [UR8+0x38] ;  /* 0x00003808ff09b984 */ /* 0x000ee40008000800 */
[----:B--2---:R-:W-:Y:S02]  /*0650*/  LOP3.LUT R4, R4, 0xff000000, R5, 0xb8, !PT ;  /* 0xff00000004047812 */ /* 0x004fe400078eb805 */
[----:B---3--:R-:W-:-:S03]  /*0660*/  @!P3 LOP3.LUT R5, R9, 0xff, R8, 0xb8, !PT ;  /* 0x000000ff0905b812 */ /* 0x008fc600078eb808 */
[----:B------:R2:W-:Y:S04]  /*0670*/  STS [UR8+0x34], R4 ;  /* 0x00003404ff007988 */ /* 0x0005e80008000808 */
[----:B------:R2:W-:Y:S02]  /*0680*/  @!P3 STS [UR8+0x38], R5 ;  /* 0x00003805ff00b988 */ /* 0x0005e40008000808 */
.L_x_9:
[----:B------:R-:W-:Y:S05]  /*0690*/  BSYNC.RECONVERGENT B0 ;  /* 0x0000000000007941 */ /* 0x000fea0003800200 */
.L_x_8:
[----:B------:R-:W-:Y:S04]  /*06a0*/  BSSY.RECONVERGENT B0, `(.L_x_10) ;  /* 0x000000a000007945 */ /* 0x000fe80003800200 */
[----:B------:R-:W-:Y:S05]  /*06b0*/  @P3 BRA `(.L_x_11) ;  /* 0x0000000000203947 */ /* 0x000fea0003800000 */
[----:B--23--:R-:W2:Y:S01]  /*06c0*/  LDS R4, [UR8+0x1c] ;  /* 0x00001c08ff047984 */ /* 0x00cea20008000800 */
[----:B------:R-:W3:Y:S03]  /*06d0*/  LDC.64 R10, c[0x0][0x3a8] ;  /* 0x0000ea00ff0a7b82 */ /* 0x000ee60000000a00 */
[----:B------:R4:W-:Y:S01]  /*06e0*/  STS [UR8+0x24], R7 ;  /* 0x00002407ff007988 */ /* 0x0009e20008000808 */
[--C-:B---3--:R-:W-:Y:S02]  /*06f0*/  SHF.R.U32.HI R9, RZ, 0x4, R11.reuse ;  /* 0x00000004ff097819 */ /* 0x108fe4000001160b */
[----:B------:R-:W-:-:S05]  /*0700*/  SHF.R.U64 R5, R10, 0x4, R11 ;  /* 0x000000040a057819 */ /* 0x000fca000000120b */
[----:B------:R4:W-:Y:S01]  /*0710*/  STS [UR8+0xc], R5 ;  /* 0x00000c05ff007988 */ /* 0x0009e20008000808 */
[----:B--2---:R-:W-:-:S05]  /*0720*/  LOP3.LUT R4, R4, 0xf, R9, 0xb8, !PT ;  /* 0x0000000f04047812 */ /* 0x004fca00078eb809 */
[----:B------:R4:W-:Y:S02]  /*0730*/  STS [UR8+0x1c], R4 ;  /* 0x00001c04ff007988 */ /* 0x0009e40008000808 */
.L_x_11:
[----:B------:R-:W-:Y:S05]  /*0740*/  BSYNC.RECONVERGENT B0 ;  /* 0x0000000000007941 */ /* 0x000fea0003800200 */
.L_x_10:
[----:B------:R-:W-:Y:S04]  /*0750*/  BSSY.RECONVERGENT B1, `(.L_x_12) ;  /* 0x000001d000017945 */ /* 0x000fe80003800200 */
[----:B------:R-:W-:Y:S04]  /*0760*/  BSSY.RELIABLE B0, `(.L_x_13) ;  /* 0x0000018000007945 */ /* 0x000fe80003800100 */
[----:B------:R-:W-:Y:S05]  /*0770*/  @P3 BRA `(.L_x_14) ;  /* 0x00000000001c3947 */ /* 0x000fea0003800000 */
[----:B--234-:R-:W2:Y:S02]  /*0780*/  LDS R4, [UR8+0x34] ;  /* 0x00003408ff047984 */ /* 0x01cea40008000800 */
[----:B--2---:R-:W-:-:S05]  /*0790*/  LOP3.LUT R4, R4, 0x7, RZ, 0xb8, !PT ;  /* 0x0000000704047812 */ /* 0x004fca00078eb8ff */
[----:B------:R2:W-:Y:S01]  /*07a0*/  STS [UR8+0x34], R4 ;  /* 0x00003404ff007988 */ /* 0x0005e20008000808 */
[----:B------:R-:W-:Y:S05]  /*07b0*/  @P3 BRA `(.L_x_15) ;  /* 0x00000000001c3947 */ /* 0x000fea0003800000 */
[----:B--2---:R-:W2:Y:S02]  /*07c0*/  LDS R4, [UR8+0x34] ;  /* 0x00003408ff047984 */ /* 0x004ea40008000800 */
[----:B--2---:R-:W-:-:S05]  /*07d0*/  LOP3.LUT R4, R4, 0x38, RZ, 0xb8, !PT ;  /* 0x0000003804047812 */ /* 0x004fca00078eb8ff */
[----:B------:R5:W-:Y:S02]  /*07e0*/  STS [UR8+0x34], R4 ;  /* 0x00003404ff007988 */ /* 0x000be40008000808 */
.L_x_14:
[----:B------:R-:W-:Y:S05]  /*07f0*/  @P3 BRA `(.L_x_16) ;  /* 0x00000000001c3947 */ /* 0x000fea0003800000 */
[----:B--2345:R-:W2:Y:S02]  /*0800*/  LDS R4, [UR8+0x8] ;  /* 0x00000808ff047984 */ /* 0x03cea40008000800 */
[----:B--2---:R-:W-:-:S05]  /*0810*/  LOP3.LUT R4, R4, 0x780, RZ, 0xb8, !PT ;  /* 0x0000078004047812 */ /* 0x004fca00078eb8ff */
[----:B------:R3:W-:Y:S02]  /*0820*/  STS [UR8+0x8], R4 ;  /* 0x00000804ff007988 */ /* 0x0007e40008000808 */
.L_x_15:
[----:B------:R-:W-:Y:S05]  /*0830*/  @P3 BRA `(.L_x_17) ;  /* 0x0000000000283947 */ /* 0x000fea0003800000 */
[----:B--23--:R-:W2:Y:S02]  /*0840*/  LDS R4, [UR8+0x8] ;  /* 0x00000808ff047984 */ /* 0x00cea40008000800 */
[----:B--2---:R-:W-:-:S05]  /*0850*/  LOP3.LUT R4, R4, 0x1800, RZ, 0xb8, !PT ;  /* 0x0000180004047812 */ /* 0x004fca00078eb8ff */
[----:B------:R2:W-:Y:S02]  /*0860*/  STS [UR8+0x8], R4 ;  /* 0x00000804ff007988 */ /* 0x0005e40008000808 */
.L_x_16:
[----:B------:R-:W-:Y:S05]  /*0870*/  @P3 BREAK.RELIABLE B0 ;  /* 0x0000000000003942 */ /* 0x000fea0003800100 */
[----:B------:R-:W-:Y:S05]  /*0880*/  @P3 BRA `(.L_x_18) ;  /* 0x0000000000243947 */ /* 0x000fea0003800000 */
[----:B--2-4-:R-:W2:Y:S01]  /*0890*/  LDS R5, [UR8+0x8] ;  /* 0x00000808ff057984 */ /* 0x014ea20008000800 */
[----:B---3-5:R-:W-:-:S05]  /*08a0*/  IMAD.MOV.U32 R4, RZ, RZ, 0x6000 ;  /* 0x00006000ff047424 */ /* 0x028fca00078e00ff */
[----:B--2---:R-:W-:-:S04]  /*08b0*/  LOP3.LUT R4, R5, 0x2000, R4, 0xd8, !PT ;  /* 0x0000200005047812 */ /* 0x004fc800078ed804 */
[----:B------:R-:W-:-:S05]  /*08c0*/  LOP3.LUT R4, R4, 0x400000, RZ, 0xb8, !PT ;  /* 0x0040000004047812 */ /* 0x000fca00078eb8ff */
[----:B------:R4:W-:Y:S02]  /*08d0*/  STS [UR8+0x8], R4 ;  /* 0x00000804ff007988 */ /* 0x0009e40008000808 */
.L_x_17:
[----:B------:R-:W-:Y:S05]  /*08e0*/  BSYNC.RELIABLE B0 ;  /* 0x0000000000007941 */ /* 0x000fea0003800100 */
.L_x_13:
[----:B--234-:R-:W2:Y:S02]  /*08f0*/  @!P3 LDS R4, [UR8+0x8] ;  /* 0x00000808ff04b984 */ /* 0x01cea40008000800 */
[----:B--2---:R-:W-:-:S05]  /*0900*/  @!P3 LOP3.LUT R4, R4, 0x8000, RZ, 0xb8, !PT ;  /* 0x000080000404b812 */ /* 0x004fca00078eb8ff */
[----:B------:R2:W-:Y:S02]  /*0910*/  @!P3 STS [UR8+0x8], R4 ;  /* 0x00000804ff00b988 */ /* 0x0005e40008000808 */
.L_x_18:
[----:B------:R-:W-:Y:S05]  /*0920*/  BSYNC.RECONVERGENT B1 ;  /* 0x0000000000017941 */ /* 0x000fea0003800200 */
.L_x_12:
[----:B------:R-:W-:Y:S05]  /*0930*/  WARPSYNC.ALL ;  /* 0x0000000000007948 */ /* 0x000fea0003800000 */
[----:B------:R-:W-:Y:S01]  /*0940*/  NOP ;  /* 0x0000000000007918 */ /* 0x000fe20000000000 */
[----:B------:R-:W-:Y:S05]  /*0950*/  @P0 BRA `(.L_x_19) ;  /* 0x0000000000300947 */ /* 0x000fea0003800000 */
[----:B--2345:R-:W2:Y:S01]  /*0960*/  S2R R4, SR_LANEID ;  /* 0x0000000000047919 */ /* 0x03cea20000000000 */
[----:B------:R-:W-:Y:S05]  /*0970*/  WARPSYNC.ALL ;  /* 0x0000000000007948 */ /* 0x000fea0003800000 */
[----:B------:R-:W-:Y:S01]  /*0980*/  NOP ;  /* 0x0000000000007918 */ /* 0x000fe20000000000 */
[----:B--2---:R-:W-:-:S05]  /*0990*/  IMAD.SHL.U32 R8, R4, 0x4, RZ ;  /* 0x0000000404087824 */ /* 0x004fca00078e00ff */
[----:B------:R-:W2:Y:S01]  /*09a0*/  LDS R9, [R8+UR8] ;  /* 0x0000000808097984 */ /* 0x000ea20008000800 */
[----:B------:R-:W-:-:S05]  /*09b0*/  IADD3 R4, P1, PT, R8, UR6, RZ ;  /* 0x0000000608047c10 */ /* 0x000fca000ff3e0ff */
[----:B------:R-:W-:-:S05]  /*09c0*/  IMAD.X R5, RZ, RZ, UR7, P1 ;  /* 0x00000007ff057e24 */ /* 0x000fca00088e06ff */
[----:B--2---:R2:W3:Y:S01]  /*09d0*/  ATOMG.E.EXCH.STRONG.GPU PT, RZ, [R4], R9 ;  /* 0x0000000904ff73a8 */ /* 0x0044e200041ee100 */
[----:B------:R-:W-:-:S04]  /*09e0*/  DEPBAR {5,4,3,2,1,0} ;  /* 0x0000003f0000791a */ /* 0x000fc80000000000 */
[----:B------:R-:W4:Y:S02]  /*09f0*/  CCTL.E.C.LDCU.IV.DEEP [UR6] ;  /* 0x0000000006007540 */ /* 0x000f240009c08000 */
[----:B----4-:R2:W-:Y:S01]  /*0a00*/  UTMACCTL.IV [UR6] ;  /* 0x00000000060079b9 */ /* 0x0105e20008000000 */
[----:B------:R-:W-:Y:S01]  /*0a10*/  NOP ;  /* 0x0000000000007918 */ /* 0x000fe20000000000 */
.L_x_19:
[----:B------:R-:W-:Y:S05]  /*0a20*/  @P0 BRA `(.L_x_20) ;  /* 0x00000000000c0947 */ /* 0x000fea0003800000 */
[----:B------:R0:W-:Y:S01]  /*0a30*/  UTMACMDFLUSH ;  /* 0x00000000000079b7 */ /* 0x0001e20000000000 */
[----:B------:R-:W-:Y:S05]  /*0a40*/  @P0 BRA `(.L_x_20) ;  /* 0x0000000000040947 */ /* 0x000fea0003800000 */
[----:B------:R-:W-:-:S04]  /*0a50*/  DEPBAR.LE SB0, 0x0 ;  /* 0x000080000000791a */ /* 0x000fc80000000000 */
.L_x_20:
[----:B------:R-:W-:Y:S05]  /*0a60*/  WARPSYNC.ALL ;  /* 0x0000000000007948 */ /* 0x000fea0003800000 */
[----:B------:R-:W-:Y:S01]  /*0a70*/  NOP ;  /* 0x0000000000007918 */ /* 0x000fe20000000000 */
[----:B---3--:R-:W-:Y:S06]  /*0a80*/  BAR.SYNC.DEFER_BLOCKING 0x0 ;  /* 0x0000000000007b1d */ /* 0x008fec0000010000 */
[----:B------:R-:W-:Y:S02]  /*0a90*/  BSSY.RECONVERGENT B1, `(.L_x_21) ;  /* 0x000000b000017945 */ /* 0x000fe40003800200 */
[----:B------:R-:W-:Y:S06]  /*0aa0*/  BAR.SYNC.DEFER_BLOCKING 0x0 ;  /* 0x0000000000007b1d */ /* 0x000fec0000010000 */
[----:B------:R3:W-:Y:S01]  /*0ab0*/  @!P0 STS [R3], RZ ;  /* 0x000000ff03008388 */ /* 0x0007e20000000800 */
[----:B------:R-:W-:Y:S01]  /*0ac0*/  NOP ;  /* 0x0000000000007918 */ /* 0x000fe20000000000 */
[----:B------:R-:W-:Y:S05]  /*0ad0*/  @P3 BRA `(.L_x_22) ;  /* 0x0000000000183947 */ /* 0x000fea0003800000 */
[----:B--2-45:R-:W2:Y:S01]  /*0ae0*/  LDS R4, [UR8+0x8] ;  /* 0x00000808ff047984 */ /* 0x034ea20008000800 */
[----:B------:R-:W4:Y:S01]  /*0af0*/  LDC.64 R8, c[0x0][0x388] ;  /* 0x0000e200ff087b82 */ /* 0x000f220000000a00 */
[----:B------:R-:W-:Y:S02]  /*0b00*/  IMAD.MOV.U32 R5, RZ, RZ, 0x70 ;  /* 0x00000070ff057424 */ /* 0x000fe400078e00ff */
[----:B----4-:R4:W-:Y:S03]  /*0b10*/  STS.64 [UR8], R8 ;  /* 0x00000008ff007988 */ /* 0x0109e60008000a08 */
[----:B--2---:R-:W-:-:S05]  /*0b20*/  LOP3.LUT R4, R4, 0x10, R5, 0xd8, !PT ;  /* 0x0000001004047812 */ /* 0x004fca00078ed805 */
[----:B------:R4:W-:Y:S02]  /*0b30*/  STS [UR8+0x8], R4 ;  /* 0x00000804ff007988 */ /* 0x0009e40008000808 */
.L_x_22:
[----:B--2---:R-:W-:Y:S05]  /*0b40*/  BSYNC.RECONVERGENT B1 ;  /* 0x0000000000017941 */ /* 0x004fea0003800200 */
.L_x_21:
[----:B------:R-:W-:Y:S04]  /*0b50*/  BSSY.RECONVERGENT B2, `(.L_x_23) ;  /* 0x000000f000027945 */ /* 0x000fe80003800200 */
[----:B------:R-:W-:Y:S04]  /*0b60*/  BSSY.RELIABLE B1, `(.L_x_24) ;  /* 0x000000c000017945 */ /* 0x000fe80003800100 */
[----:B------:R-:W-:Y:S05]  /*0b70*/  @P3 BRA `(.L_x_25) ;  /* 0x0000000000283947 */ /* 0x000fea0003800000 */
[----:B----45:R-:W2:Y:S01]  /*0b80*/  LDS R4, [UR8+0x34] ;  /* 0x00003408ff047984 */ /* 0x030ea20008000800 */
[----:B------:R-:W-:Y:S01]  /*0b90*/  IMAD.MOV.U32 R5, RZ, RZ, 0x1f000000 ;  /* 0x1f000000ff057424 */ /* 0x000fe200078e00ff */
[----:B------:R-:W-:Y:S05]  /*0ba0*/  @P3 BREAK.RELIABLE B1 ;  /* 0x0000000000013942 */ /* 0x000fea0003800100 */
[----:B--2---:R-:W-:-:S05]  /*0bb0*/  LOP3.LUT R4, R4, 0xff000000, R5, 0xb8, !PT ;  /* 0xff00000004047812 */ /* 0x004fca00078eb805 */
[----:B------:R2:W-:Y:S01]  /*0bc0*/  STS [UR8+0x34], R4 ;  /* 0x00003404ff007988 */ /* 0x0005e20008000808 */
[----:B------:R-:W-:Y:S05]  /*0bd0*/  @P3 BRA `(.L_x_26) ;  /* 0x0000000000183947 */ /* 0x000fea0003800000 */
[----:B--2---:R-:W2:Y:S01]  /*0be0*/  LDS R4, [UR8+0x38] ;  /* 0x00003808ff047984 */ /* 0x004ea20008000800 */
[----:B------:R-:W-:-:S05]  /*0bf0*/  IMAD.MOV.U32 R5, RZ, RZ, 0xff ;  /* 0x000000ffff057424 */ /* 0x000fca00078e00ff */
[----:B--2---:R-:W-:-:S05]  /*0c00*/  LOP3.LUT R4, R4, 0xff, R5, 0xb8, !PT ;  /* 0x000000ff04047812 */ /* 0x004fca00078eb805 */
[----:B------:R2:W-:Y:S02]  /*0c10*/  STS [UR8+0x38], R4 ;  /* 0x00003804ff007988 */ /* 0x0005e40008000808 */
.L_x_25:
[----:B------:R-:W-:Y:S05]  /*0c20*/  BSYNC.RELIABLE B1 ;  /* 0x0000000000017941 */ /* 0x000fea0003800100 */
.L_x_24:
[----:B------:R2:W-:Y:S02]  /*0c30*/  @!P3 STS [UR8+0x20], R6 ;  /* 0x00002006ff00b988 */ /* 0x0005e40008000808 */
.L_x_26:
[----:B------:R-:W-:Y:S05]  /*0c40*/  BSYNC.RECONVERGENT B2 ;  /* 0x0000000000027941 */ /* 0x000fea0003800200 */
.L_x_23:
[----:B------:R-:W-:Y:S05]  /*0c50*/  WARPSYNC.ALL ;  /* 0x0000000000007948 */ /* 0x000fea0003800000 */
[----:B------:R-:W-:Y:S01]  /*0c60*/  NOP ;  /* 0x0000000000007918 */ /* 0x000fe20000000000 */
[----:B--2---:R-:W2:Y:S01]  /*0c70*/  LDC R6, c[0x0][0x39c] ;  /* 0x0000e700ff067b82 */ /* 0x004ea20000000800 */
[----:B------:R-:W-:Y:S01]  /*0c80*/  BSSY.RECONVERGENT B2, `(.L_x_27) ;  /* 0x000000b000027945 */ /* 0x000fe20003800200 */
[----:B--2---:R-:W-:-:S03]  /*0c90*/  VIADD R6, R6, 0xffffffff ;  /* 0xffffffff06067836 */ /* 0x004fc60000000000 */
[----:B------:R-:W-:Y:S05]  /*0ca0*/  @P3 BRA `(.L_x_28) ;  /* 0x0000000000203947 */ /* 0x000fea0003800000 */
[----:B----45:R-:W2:Y:S01]  /*0cb0*/  LDS R4, [UR8+0x1c] ;  /* 0x00001c08ff047984 */ /* 0x030ea20008000800 */
[----:B------:R-:W4:Y:S03]  /*0cc0*/  LDC.64 R10, c[0x0][0x3b0] ;  /* 0x0000ec00ff0a7b82 */ /* 0x000f260000000a00 */
[----:B------:R5:W-:Y:S01]  /*0cd0*/  STS [UR8+0x24], R6 ;  /* 0x00002406ff007988 */ /* 0x000be20008000808 */
[--C-:B----4-:R-:W-:Y:S02]  /*0ce0*/  SHF.R.U32.HI R9, RZ, 0x4, R11.reuse ;  /* 0x00000004ff097819 */ /* 0x110fe4000001160b */
[----:B------:R-:W-:-:S05]  /*0cf0*/  SHF.R.U64 R5, R10, 0x4, R11 ;  /* 0x000000040a057819 */ /* 0x000fca000000120b */
[----:B------:R5:W-:Y:S01]  /*0d00*/  STS [UR8+0xc], R5 ;  /* 0x00000c05ff007988 */ /* 0x000be20008000808 */
[----:B--2---:R-:W-:-:S05]  /*0d10*/  LOP3.LUT R4, R4, 0xf, R9, 0xb8, !PT ;  /* 0x0000000f04047812 */ /* 0x004fca00078eb809 */
[----:B------:R5:W-:Y:S02]  /*0d20*/  STS [UR8+0x1c], R4 ;  /* 0x00001c04ff007988 */ /* 0x000be40008000808 */
.L_x_28:
[----:B------:R-:W-:Y:S05]  /*0d30*/  BSYNC.RECONVERGENT B2 ;  /* 0x0000000000027941 */ /* 0x000fea0003800200 */
.L_x_27:
[----:B------:R-:W-:Y:S04]  /*0d40*/  BSSY.RECONVERGENT B3, `(.L_x_29) ;  /* 0x000001d000037945 */ /* 0x000fe80003800200 */
[----:B------:R-:W-:Y:S04]  /*0d50*/  BSSY.RELIABLE B2, `(.L_x_30) ;  /* 0x0000018000027945 */ /* 0x000fe80003800100 */
[----:B------:R-:W-:Y:S05]  /*0d60*/  @P3 BRA `(.L_x_31) ;  /* 0x00000000001c3947 */ /* 0x000fea0003800000 */
[----:B----45:R-:W2:Y:S02]  /*0d70*/  LDS R4, [UR8+0x34] ;  /* 0x00003408ff047984 */ /* 0x030ea40008000800 */
[----:B--2---:R-:W-:-:S05]  /*0d80*/  LOP3.LUT R4, R4, 0x7, RZ, 0xb8, !PT ;  /* 0x0000000704047812 */ /* 0x004fca00078eb8ff */
[----:B------:R2:W-:Y:S01]  /*0d90*/  STS [UR8+0x34], R4 ;  /* 0x00003404ff007988 */ /* 0x0005e20008000808 */
[----:B------:R-:W-:Y:S05]  /*0da0*/  @P3 BRA `(.L_x_32) ;  /* 0x00000000001c3947 */ /* 0x000fea0003800000 */
[----:B--2---:R-:W2:Y:S02]  /*0db0*/  LDS R4, [UR8+0x34] ;  /* 0x00003408ff047984 */ /* 0x004ea40008000800 */
[----:B--2---:R-:W-:-:S05]  /*0dc0*/  LOP3.LUT R4, R4, 0x38, RZ, 0xb8, !PT ;  /* 0x0000003804047812 */ /* 0x004fca00078eb8ff */
[----:B------:R2:W-:Y:S02]  /*0dd0*/  STS [UR8+0x34], R4 ;  /* 0x00003404ff007988 */ /* 0x0005e40008000808 */
.L_x_31:
[----:B------:R-:W-:Y:S05]  /*0de0*/  @P3 BRA `(.L_x_33) ;  /* 0x00000000001c3947 */ /* 0x000fea0003800000 */
[----:B--2-45:R-:W2:Y:S02]  /*0df0*/  LDS R4, [UR8+0x8] ;  /* 0x00000808ff047984 */ /* 0x034ea40008000800 */
[----:B--2---:R-:W-:-:S05]  /*0e00*/  LOP3.LUT R4, R4, 0x780, RZ, 0xb8, !PT ;  /* 0x0000078004047812 */ /* 0x004fca00078eb8ff */
[----:B------:R4:W-:Y:S02]  /*0e10*/  STS [UR8+0x8], R4 ;  /* 0x00000804ff007988 */ /* 0x0009e40008000808 */
.L_x_32:
[----:B------:R-:W-:Y:S05]  /*0e20*/  @P3 BRA `(.L_x_34) ;  /* 0x0000000000283947 */ /* 0x000fea0003800000 */
[----:B--2-4-:R-:W2:Y:S02]  /*0e30*/  LDS R4, [UR8+0x8] ;  /* 0x00000808ff047984 */ /* 0x014ea40008000800 */
[----:B--2---:R-:W-:-:S05]  /*0e40*/  LOP3.LUT R4, R4, 0x1800, RZ, 0xb8, !PT ;  /* 0x0000180004047812 */ /* 0x004fca00078eb8ff */
[----:B------:R2:W-:Y:S02]  /*0e50*/  STS [UR8+0x8], R4 ;  /* 0x00000804ff007988 */ /* 0x0005e40008000808 */
.L_x_33:
[----:B------:R-:W-:Y:S05]  /*0e60*/  @P3 BREAK.RELIABLE B2 ;  /* 0x0000000000023942 */ /* 0x000fea0003800100 */
[----:B------:R-:W-:Y:S05]  /*0e70*/  @P3 BRA `(.L_x_35) ;  /* 0x0000000000243947 */ /* 0x000fea0003800000 */
[----:B--2-45:R-:W2:Y:S01]  /*0e80*/  LDS R4, [UR8+0x8] ;  /* 0x00000808ff047984 */ /* 0x034ea20008000800 */
[----:B------:R-:W-:-:S05]  /*0e90*/  IMAD.MOV.U32 R5, RZ, RZ, 0x6000 ;  /* 0x00006000ff057424 */ /* 0x000fca00078e00ff */
[----:B--2---:R-:W-:-:S04]  /*0ea0*/  LOP3.LUT R4, R4, 0x2000, R5, 0xd8, !PT ;  /* 0x0000200004047812 */ /* 0x004fc800078ed805 */
[----:B------:R-:W-:-:S05]  /*0eb0*/  LOP3.LUT R4, R4, 0x400000, RZ, 0xb8, !PT ;  /* 0x0040000004047812 */ /* 0x000fca00078eb8ff */
[----:B------:R5:W-:Y:S02]  /*0ec0*/  STS [UR8+0x8], R4 ;  /* 0x00000804ff007988 */ /* 0x000be40008000808 */
.L_x_34:
[----:B------:R-:W-:Y:S05]  /*0ed0*/  BSYNC.RELIABLE B2 ;  /* 0x0000000000027941 */ /* 0x000fea0003800100 */
.L_x_30:
[----:B--2-45:R-:W2:Y:S02]  /*0ee0*/  @!P3 LDS R4, [UR8+0x8] ;  /* 0x00000808ff04b984 */ /* 0x034ea40008000800 */
[----:B--2---:R-:W-:-:S05]  /*0ef0*/  @!P3 LOP3.LUT R4, R4, 0x8000, RZ, 0xb8, !PT ;  /* 0x000080000404b812 */ /* 0x004fca00078eb8ff */
[----:B------:R2:W-:Y:S02]  /*0f00*/  @!P3 STS [UR8+0x8], R4 ;  /* 0x00000804ff00b988 */ /* 0x0005e40008000808 */
.L_x_35:
[----:B------:R-:W-:Y:S05]  /*0f10*/  BSYNC.RECONVERGENT B3 ;  /* 0x0000000000037941 */ /* 0x000fea0003800200 */
.L_x_29:
[----:B------:R-:W-:Y:S05]  /*0f20*/  WARPSYNC.ALL ;  /* 0x0000000000007948 */ /* 0x000fea0003800000 */
[----:B------:R-:W-:Y:S01]  /*0f30*/  NOP ;  /* 0x0000000000007918 */ /* 0x000fe20000000000 */
[----:B------:R-:W-:-:S04]  /*0f40*/  UIADD3 UR5, UPT, UPT, UR4, 0x80, URZ ;  /* 0x0000008004057890 */ /* 0x000fc8000fffe0ff */
[----:B------:R-:W-:-:S04]  /*0f50*/  UIADD3 UR16, UP0, UPT, UR5, UR24, URZ ;  /* 0x0000001805107290 */ /* 0x000fc8000ff1e0ff */
[----:B------:R-:W-:Y:S01]  /*0f60*/  ULEA.HI.X.SX32 UR17, UR5, UR25, 0x1, UP0 ;  /* 0x0000001905117291 */ /* 0x000fe200080f0eff */
[----:B------:R-:W-:Y:S11]  /*0f70*/  @P0 BRA `(.L_x_36) ;  /* 0x0000000000300947 */ /* 0x000ff60003800000 */
[----:B--2-45:R-:W2:Y:S01]  /*0f80*/  S2R R4, SR_LANEID ;  /* 0x0000000000047919 */ /* 0x034ea20000000000 */
[----:B------:R-:W-:Y:S05]  /*0f90*/  WARPSYNC.ALL ;  /* 0x0000000000007948 */ /* 0x000fea0003800000 */
[----:B------:R-:W-:Y:S01]  /*0fa0*/  NOP ;  /* 0x0000000000007918 */ /* 0x000fe20000000000 */
[----:B--2---:R-:W-:-:S05]  /*0fb0*/  IMAD.SHL.U32 R8, R4, 0x4, RZ ;  /* 0x0000000404087824 */ /* 0x004fca00078e00ff */
[----:B------:R-:W2:Y:S01]  /*0fc0*/  LDS R9, [R8+UR8] ;  /* 0x0000000808097984 */ /* 0x000ea20008000800 */
[----:B------:R-:W-:-:S05]  /*0fd0*/  IADD3 R4, P1, PT, R8, UR16, RZ ;  /* 0x0000001008047c10 */ /* 0x000fca000ff3e0ff */
[----:B------:R-:W-:-:S05]  /*0fe0*/  IMAD.X R5, RZ, RZ, UR17, P1 ;  /* 0x00000011ff057e24 */ /* 0x000fca00088e06ff */
[----:B--2---:R2:W4:Y:S01]  /*0ff0*/  ATOMG.E.EXCH.STRONG.GPU PT, RZ, [R4], R9 ;  /* 0x0000000904ff73a8 */ /* 0x00452200041ee100 */
[----:B------:R-:W-:-:S04]  /*1000*/  DEPBAR {5,4,3,2,1,0} ;  /* 0x0000003f0000791a */ /* 0x000fc80000000000 */
[----:B------:R-:W5:Y:S02]  /*1010*/  CCTL.E.C.LDCU.IV.DEEP [UR16] ;  /* 0x0000000010007540 */ /* 0x000f640009c08000 */
[----:B-----5:R2:W-:Y:S01]  /*1020*/  UTMACCTL.IV [UR16] ;  /* 0x00000000100079b9 */ /* 0x0205e20008000000 */
[----:B------:R-:W-:Y:S01]  /*1030*/  NOP ;  /* 0x0000000000007918 */ /* 0x000fe20000000000 */
.L_x_36:
[----:B------:R-:W-:Y:S05]  /*1040*/  @P0 BRA `(.L_x_37) ;  /* 0x00000000000c0947 */ /* 0x000fea0003800000 */
[----:B------:R0:W-:Y:S01]  /*1050*/  UTMACMDFLUSH ;  /* 0x00000000000079b7 */ /* 0x0001e20000000000 */
[----:B------:R-:W-:Y:S05]  /*1060*/  @P0 BRA `(.L_x_37) ;  /* 0x0000000000040947 */ /* 0x000fea0003800000 */
[----:B------:R-:W-:-:S04]  /*1070*/  DEPBAR.LE SB0, 0x0 ;  /* 0x000080000000791a */ /* 0x000fc80000000000 */
.L_x_37:
[----:B------:R-:W-:Y:S05]  /*1080*/  WARPSYNC.ALL ;  /* 0x0000000000007948 */ /* 0x000fea0003800000 */
[----:B------:R-:W-:Y:S01]  /*1090*/  NOP ;  /* 0x0000000000007918 */ /* 0x000fe20000000000 */
[----:B----4-:R-:W-:Y:S06]  /*10a0*/  BAR.SYNC.DEFER_BLOCKING 0x0 ;  /* 0x0000000000007b1d */ /* 0x010fec0000010000 */
[----:B------:R-:W-:Y:S02]  /*10b0*/  BSSY.RECONVERGENT B3, `(.L_x_38) ;  /* 0x000000b000037945 */ /* 0x000fe40003800200 */
[----:B------:R-:W-:Y:S06]  /*10c0*/  BAR.SYNC.DEFER_BLOCKING 0x0 ;  /* 0x0000000000007b1d */ /* 0x000fec0000010000 */
[----:B------:R4:W-:Y:S01]  /*10d0*/  @!P0 STS [R3], RZ ;  /* 0x000000ff03008388 */ /* 0x0009e20000000800 */
[----:B------:R-:W-:Y:S01]  /*10e0*/  NOP ;  /* 0x0000000000007918 */ /* 0x000fe20000000000 */
[----:B------:R-:W-:Y:S05]  /*10f0*/  @P3 BRA `(.L_x_39) ;  /* 0x0000000000183947 */ /* 0x000fea0003800000 */
[----:B---34-:R-:W3:Y:S01]  /*1100*/  LDS R3, [UR8+0x8] ;  /* 0x00000808ff037984 */ /* 0x018ee20008000800 */
[----:B--2---:R-:W2:Y:S01]  /*1110*/  LDC.64 R8, c[0x0][0x390] ;  /* 0x0000e400ff087b82 */ /* 0x004ea20000000a00 */
[----:B-----5:R-:W-:Y:S02]  /*1120*/  IMAD.MOV.U32 R4, RZ, RZ, 0x70 ;  /* 0x00000070ff047424 */ /* 0x020fe400078e00ff */
[----:B--2---:R2:W-:Y:S03]  /*1130*/  STS.64 [UR8], R8 ;  /* 0x00000008ff007988 */ /* 0x0045e60008000a08 */
[----:B---3--:R-:W-:-:S05]  /*1140*/  LOP3.LUT R3, R3, 0x10, R4, 0xd8, !PT ;  /* 0x0000001003037812 */ /* 0x008fca00078ed804 */
[----:B------:R2:W-:Y:S02]  /*1150*/  STS [UR8+0x8], R3 ;  /* 0x00000803ff007988 */ /* 0x0005e40008000808 */
.L_x_39:
[----:B--2---:R-:W-:Y:S05]  /*1160*/  BSYNC.RECONVERGENT B3 ;  /* 0x0000000000037941 */ /* 0x004fea0003800200 */
.L_x_38:
[----:B------:R-:W-:Y:S04]  /*1170*/  BSSY.RECONVERGENT B4, `(.L_x_40) ;  /* 0x0000033000047945 */ /* 0x000fe80003800200 */
[----:B------:R-:W-:Y:S04]  /*1180*/  BSSY.RELIABLE B3, `(.L_x_41) ;  /* 0x000002e000037945 */ /* 0x000fe80003800100 */
[----:B------:R-:W-:Y:S05]  /*1190*/  @P3 BRA `(.L_x_42) ;  /* 0x0000000000243947 */ /* 0x000fea0003800000 */
[----:B---34-:R-:W2:Y:S01]  /*11a0*/  LDS R3, [UR8+0x34] ;  /* 0x00003408ff037984 */ /* 0x018ea20008000800 */
[----:B-----5:R-:W-:-:S05]  /*11b0*/  IMAD.MOV.U32 R4, RZ, RZ, 0x7f000000 ;  /* 0x7f000000ff047424 */ /* 0x020fca00078e00ff */
[----:B--2---:R-:W-:-:S05]  /*11c0*/  LOP3.LUT R3, R3, 0xff000000, R4, 0xb8, !PT ;  /* 0xff00000003037812 */ /* 0x004fca00078eb804 */
[----:B------:R2:W-:Y:S01]  /*11d0*/  STS [UR8+0x34], R3 ;  /* 0x00003403ff007988 */ /* 0x0005e20008000808 */
[----:B------:R-:W-:Y:S05]  /*11e0*/  @P3 BRA `(.L_x_43) ;  /* 0x0000000000183947 */ /* 0x000fea0003800000 */
[----:B--2---:R-:W2:Y:S01]  /*11f0*/  LDS R3, [UR8+0x38] ;  /* 0x00003808ff037984 */ /* 0x004ea20008000800 */
[----:B------:R-:W-:-:S05]  /*1200*/  IMAD.MOV.U32 R4, RZ, RZ, 0x7f ;  /* 0x0000007fff047424 */ /* 0x000fca00078e00ff */
[----:B--2---:R-:W-:-:S05]  /*1210*/  LOP3.LUT R3, R3, 0xff, R4, 0xb8, !PT ;  /* 0x000000ff03037812 */ /* 0x004fca00078eb804 */
[----:B------:R2:W-:Y:S02]  /*1220*/  STS [UR8+0x38], R3 ;  /* 0x00003803ff007988 */ /* 0x0005e40008000808 */
.L_x_42:
[----:B------:R-:W-:Y:S05]  /*1230*/  @P3 BRA `(.L_x_44) ;  /* 0x00000000000c3947 */ /* 0x000fea0003800000 */
[----:B------:R2:W-:Y:S02]  /*1240*/  STS [UR8+0x20], R6 ;  /* 0x00002006ff007988 */ /* 0x0005e40008000808 */
.L_x_43:
[----:B------:R-:W-:Y:S05]  /*1250*/  @P3 BRA `(.L_x_45) ;  /* 0x0000000000243947 */ /* 0x000fea0003800000 */
[----:B------:R2:W-:Y:S02]  /*1260*/  STS [UR8+0x24], R7 ;  /* 0x00002407ff007988 */ /* 0x0005e40008000808 */
.L_x_44:
[----:B------:R-:W-:Y:S05]  /*1270*/  @P3 BRA `(.L_x_46) ;  /* 0x00000000002c3947 */ /* 0x000fea0003800000 */
[----:B--234-:R-:W2:Y:S01]  /*1280*/  LDS R3, [UR8+0x1c] ;  /* 0x00001c08ff037984 */ /* 0x01cea20008000800 */
[----:B-----5:R-:W3:Y:S02]  /*1290*/  LDC.64 R4, c[0x0][0x3b8] ;  /* 0x0000ee00ff047b82 */ /* 0x020ee40000000a00 */
[--C-:B---3--:R-:W-:Y:S02]  /*12a0*/  SHF.R.U32.HI R6, RZ, 0x4, R5.reuse ;  /* 0x00000004ff067819 */ /* 0x108fe40000011605 */
[----:B------:R-:W-:-:S05]  /*12b0*/  SHF.R.U64 R4, R4, 0x4, R5 ;  /* 0x0000000404047819 */ /* 0x000fca0000001205 */
[----:B------:R3:W-:Y:S01]  /*12c0*/  STS [UR8+0xc], R4 ;  /* 0x00000c04ff007988 */ /* 0x0007e20008000808 */
[----:B--2---:R-:W-:-:S05]  /*12d0*/  LOP3.LUT R3, R3, 0xf, R6, 0xb8, !PT ;  /* 0x0000000f03037812 */ /* 0x004fca00078eb806 */
[----:B------:R3:W-:Y:S02]  /*12e0*/  STS [UR8+0x1c], R3 ;  /* 0x00001c03ff007988 */ /* 0x0007e40008000808 */
.L_x_45:
[----:B------:R-:W-:Y:S05]  /*12f0*/  @P3 BRA `(.L_x_47) ;  /* 0x00000000001c3947 */ /* 0x000fea0003800000 */
[----:B--234-:R-:W2:Y:S02]  /*1300*/  LDS R3, [UR8+0x34] ;  /* 0x00003408ff037984 */ /* 0x01cea40008000800 */
[----:B--2---:R-:W-:-:S05]  /*1310*/  LOP3.LUT R3, R3, 0x7, RZ, 0xb8, !PT ;  /* 0x0000000703037812 */ /* 0x004fca00078eb8ff */
[----:B------:R2:W-:Y:S02]  /*1320*/  STS [UR8+0x34], R3 ;  /* 0x00003403ff007988 */ /* 0x0005e40008000808 */
.L_x_46:
[----:B------:R-:W-:Y:S05]  /*1330*/  @P3 BRA `(.L_x_48) ;  /* 0x00000000001c3947 */ /* 0x000fea0003800000 */
[----:B--234-:R-:W2:Y:S02]  /*1340*/  LDS R3, [UR8+0x34] ;  /* 0x00003408ff037984 */ /* 0x01cea40008000800 */
[----:B--2---:R-:W-:-:S05]  /*1350*/  LOP3.LUT R3, R3, 0x38, RZ, 0xb8, !PT ;  /* 0x0000003803037812 */ /* 0x004fca00078eb8ff */
[----:B------:R2:W-:Y:S02]  /*1360*/  STS [UR8+0x34], R3 ;  /* 0x00003403ff007988 */ /* 0x0005e40008000808 */
.L_x_47:
[----:B------:R-:W-:Y:S05]  /*1370*/  @P3 BRA `(.L_x_49) ;  /* 0x00000000001c3947 */ /* 0x000fea0003800000 */
[----:B--234-:R-:W2:Y:S02]  /*1380*/  LDS R3, [UR8+0x8] ;  /* 0x00000808ff037984 */ /* 0x01cea40008000800 */
[----:B--2---:R-:W-:-:S05]  /*1390*/  LOP3.LUT R3, R3, 0x780, RZ, 0xb8, !PT ;  /* 0x0000078003037812 */ /* 0x004fca00078eb8ff */
[----:B------:R2:W-:Y:S02]  /*13a0*/  STS [UR8+0x8], R3 ;  /* 0x00000803ff007988 */ /* 0x0005e40008000808 */
.L_x_48:
[----:B------:R-:W-:Y:S05]  /*13b0*/  @P3 BRA `(.L_x_50) ;  /* 0x0000000000283947 */ /* 0x000fea0003800000 */
[----:B--234-:R-:W2:Y:S02]  /*13c0*/  LDS R3, [UR8+0x8] ;  /* 0x00000808ff037984 */ /* 0x01cea40008000800 */
[----:B--2---:R-:W-:-:S05]  /*13d0*/  LOP3.LUT R3, R3, 0x1800, RZ, 0xb8, !PT ;  /* 0x0000180003037812 */ /* 0x004fca00078eb8ff */
[----:B------:R2:W-:Y:S02]  /*13e0*/  STS [UR8+0x8], R3 ;  /* 0x00000803ff007988 */ /* 0x0005e40008000808 */
.L_x_49:
[----:B------:R-:W-:Y:S05]  /*13f0*/  @P3 BREAK.RELIABLE B3 ;  /* 0x0000000000033942 */ /* 0x000fea0003800100 */
[----:B------:R-:W-:Y:S05]  /*1400*/  @P3 BRA `(.L_x_51) ;  /* 0x0000000000243947 */ /* 0x000fea0003800000 */
[----:B--234-:R-:W2:Y:S01]  /*1410*/  LDS R3, [UR8+0x8] ;  /* 0x00000808ff037984 */ /* 0x01cea20008000800 */
[----:B-----5:R-:W-:-:S05]  /*1420*/  IMAD.MOV.U32 R4, RZ, RZ, 0x6000 ;  /* 0x00006000ff047424 */ /* 0x020fca00078e00ff */
[----:B--2---:R-:W-:-:S04]  /*1430*/  LOP3.LUT R3, R3, 0x6000, R4, 0xd8, !PT ;  /* 0x0000600003037812 */ /* 0x004fc800078ed804 */
[----:B------:R-:W-:-:S05]  /*1440*/  LOP3.LUT R3, R3, 0x400000, RZ, 0xb8, !PT ;  /* 0x0040000003037812 */ /* 0x000fca00078eb8ff */
[----:B------:R2:W-:Y:S02]  /*1450*/  STS [UR8+0x8], R3 ;  /* 0x00000803ff007988 */ /* 0x0005e40008000808 */
.L_x_50:
[----:B------:R-:W-:Y:S05]  /*1460*/  BSYNC.RELIABLE B3 ;  /* 0x0000000000037941 */ /* 0x000fea0003800100 */
.L_x_41:
[----:B--234-:R-:W2:Y:S02]  /*1470*/  @!P3 LDS R3, [UR8+0x8] ;  /* 0x00000808ff03b984 */ /* 0x01cea40008000800 */
[----:B--2---:R-:W-:-:S05]  /*1480*/  @!P3 LOP3.LUT R3, R3, 0x8000, RZ, 0xb8, !PT ;  /* 0x000080000303b812 */ /* 0x004fca00078eb8ff */
[----:B------:R2:W-:Y:S02]  /*1490*/  @!P3 STS [UR8+0x8], R3 ;  /* 0x00000803ff00b988 */ /* 0x0005e40008000808 */
.L_x_51:
[----:B------:R-:W-:Y:S05]  /*14a0*/  BSYNC.RECONVERGENT B4 ;  /* 0x0000000000047941 */ /* 0x000fea0003800200 */
.L_x_40:
[----:B------:R-:W-:Y:S05]  /*14b0*/  WARPSYNC.ALL ;  /* 0x0000000000007948 */ /* 0x000fea0003800000 */
[----:B------:R-:W-:Y:S01]  /*14c0*/  NOP ;  /* 0x0000000000007918 */ /* 0x000fe20000000000 */
[----:B------:R-:W-:-:S04]  /*14d0*/  UIADD3 UR4, UPT, UPT, UR4, 0x100, URZ ;  /* 0x0000010004047890 */ /* 0x000fc8000fffe0ff */
[----:B------:R-:W-:-:S04]  /*14e0*/  UIADD3 UR24, UP0, UPT, UR4, UR24, URZ ;  /* 0x0000001804187290 */ /* 0x000fc8000ff1e0ff */
[----:B------:R-:W-:Y:S01]  /*14f0*/  ULEA.HI.X.SX32 UR25, UR4, UR25, 0x1, UP0 ;  /* 0x0000001904197291 */ /* 0x000fe200080f0eff */
[----:B------:R-:W-:Y:S11]  /*1500*/  @P0 BRA `(.L_x_52) ;  /* 0x0000000000380947 */ /* 0x000ff60003800000 */
[----:B--234-:R-:W2:Y:S01]  /*1510*/  S2R R3, SR_LANEID ;  /* 0x0000000000037919 */ /* 0x01cea20000000000 */
[----:B------:R-:W-:Y:S05]  /*1520*/  WARPSYNC.ALL ;  /* 0x0000000000007948 */ /* 0x000fea0003800000 */
[----:B------:R-:W-:Y:S01]  /*1530*/  NOP ;  /* 0x0000000000007918 */ /* 0x000fe20000000000 */
[----:B--2--5:R-:W-:-:S05]  /*1540*/  IMAD.SHL.U32 R6, R3, 0x4, RZ ;  /* 0x0000000403067824 */ /* 0x024fca00078e00ff */
[----:B------:R-:W2:Y:S01]  /*1550*/  LDS R3, [R6+UR8] ;  /* 0x0000000806037984 */ /* 0x000ea20008000800 */
[----:B------:R-:W-:Y:S01]  /*1560*/  IADD3 R4, P1, PT, R6, UR24, RZ ;  /* 0x0000001806047c10 */ /* 0x000fe2000ff3e0ff */
[----:B------:R-:W-:-:S04]  /*1570*/  UMOV UR4, UR24 ;  /* 0x0000001800047c82 */ /* 0x000fc80008000000 */
[----:B------:R-:W-:Y:S01]  /*1580*/  IMAD.X R5, RZ, RZ, UR25, P1 ;  /* 0x00000019ff057e24 */ /* 0x000fe200088e06ff */
[----:B------:R-:W-:-:S04]  /*1590*/  UMOV UR5, UR25 ;  /* 0x0000001900057c82 */ /* 0x000fc80008000000 */
[----:B--2---:R2:W3:Y:S01]  /*15a0*/  ATOMG.E.EXCH.STRONG.GPU PT, RZ, [R4], R3 ;  /* 0x0000000304ff73a8 */ /* 0x0044e200041ee100 */
[----:B------:R-:W-:-:S04]  /*15b0*/  DEPBAR {5,4,3,2,1,0} ;  /* 0x0000003f0000791a */ /* 0x000fc80000000000 */
[----:B------:R-:W4:Y:S02]  /*15c0*/  CCTL.E.C.LDCU.IV.DEEP [UR4] ;  /* 0x0000000004007540 */ /* 0x000f240009c08000 */
[----:B----4-:R2:W-:Y:S01]  /*15d0*/  UTMACCTL.IV [UR4] ;  /* 0x00000000040079b9 */ /* 0x0105e20008000000 */
[----:B------:R-:W-:Y:S01]  /*15e0*/  NOP ;  /* 0x0000000000007918 */ /* 0x000fe20000000000 */
.L_x_52:
[----:B------:R-:W-:Y:S05]  /*15f0*/  @P0 BRA `(.L_x_53) ;  /* 0x00000000000c0947 */ /* 0x000fea0003800000 */
[----:B------:R0:W-:Y:S01]  /*1600*/  UTMACMDFLUSH ;  /* 0x00000000000079b7 */ /* 0x0001e20000000000 */
[----:B------:R-:W-:Y:S05]  /*1610*/  @P0 BRA `(.L_x_53) ;  /* 0x0000000000040947 */ /* 0x000fea0003800000 */
[----:B------:R-:W-:-:S04]  /*1620*/  DEPBAR.LE SB0, 0x0 ;  /* 0x000080000000791a */ /* 0x000fc80000000000 */
.L_x_53:
[----:B------:R-:W-:Y:S05]  /*1630*/  WARPSYNC.ALL ;  /* 0x0000000000007948 */ /* 0x000fea0003800000 */
[----:B------:R-:W-:Y:S01]  /*1640*/  NOP ;  /* 0x0000000000007918 */ /* 0x000fe20000000000 */
[----:B---3--:R-:W-:Y:S01]  /*1650*/  BAR.SYNC.DEFER_BLOCKING 0x0 ;  /* 0x0000000000007b1d */ /* 0x008fe20000010000 */
[----:B------:R-:W-:Y:S01]  /*1660*/  ISETP.GE.AND P0, PT, R12, 0x1, PT ;  /* 0x000000010c00780c */ /* 0x000fe20003f06270 */
[----:B------:R-:W-:Y:S01]  /*1670*/  USHF.L.U32 UR11, UR11, 0x8, URZ ;  /* 0x000000080b0b7899 */ /* 0x000fe200080006ff */
[----:B--2-4-:R-:W-:Y:S01]  /*1680*/  SHF.R.U32.HI R3, RZ, 0x5, R0 ;  /* 0x00000005ff037819 */ /* 0x014fe20000011600 */
[----:B------:R-:W-:-:S02]  /*1690*/  USHF.L.U32 UR23, UR19, 0x7, URZ ;  /* 0x0000000713177899 */ /* 0x000fc400080006ff */
[----:B------:R-:W-:Y:S01]  /*16a0*/  VOTEU.ALL UP0, P3 ;  /* 0x0000000000ff7886 */ /* 0x000fe20001800000 */
[----:B------:R-:W-:Y:S01]  /*16b0*/  UMOV UR4, 0x1 ;  /* 0x0000000100047882 */ /* 0x000fe20000000000 */
[----:B------:R-:W-:Y:S01]  /*16c0*/  VOTEU.ALL UP1, P3 ;  /* 0x0000000000ff7886 */ /* 0x000fe20001820000 */
[----:B------:R-:W-:Y:S02]  /*16d0*/  R2UR UR18, R3 ;  /* 0x00000000031272ca */ /* 0x000fe400000e0000 */
[----:B------:R-:W-:-:S04]  /*16e0*/  @!UP0 UIADD3 UR12, UPT, UPT, -UR4, 0x100000, URZ ;  /* 0x00100000040c8890 */ /* 0x000fc8000fffe1ff */
[----:B------:R-:W-:Y:S02]  /*16f0*/  @!UP0 USHF.L.U32 UR13, UR12, 0xb, URZ ;  /* 0x0000000b0c0d8899 */ /* 0x000fe400080006ff */
[----:B------:R-:W-:Y:S02]  /*1700*/  @!UP0 USHF.L.U32 UR12, UR12, 0x1, URZ ;  /* 0x000000010c0c8899 */ /* 0x000fe400080006ff */
[----:B------:R-:W-:-:S04]  /*1710*/  @!UP0 UIADD3 UR4, UPT, UPT, -UR4, 0x100000, URZ ;  /* 0x0010000004048890 */ /* 0x000fc8000fffe1ff */
[----:B------:R-:W-:Y:S02]  /*1720*/  @!UP0 USHF.L.U32 UR5, UR4, 0xb, URZ ;  /* 0x0000000b04058899 */ /* 0x000fe400080006ff */
[----:B------:R-:W-:Y:S01]  /*1730*/  @!UP0 USHF.L.U32 UR4, UR4, 0x1, URZ ;  /* 0x0000000104048899 */ /* 0x000fe200080006ff */
[----:B------:R-:W-:Y:S01]  /*1740*/  VOTEU.ALL UP0, P3 ;  /* 0x0000000000ff7886 */ /* 0x000fe20001800000 */
[----:B------:R-:W2:Y:S04]  /*1750*/  FENCE.VIEW.ASYNC.S ;  /* 0x00000000000073c6 */ /* 0x000ea80000000000 */
[----:B--2---:R2:W3:Y:S06]  /*1760*/  @!UP0 SYNCS.EXCH.64 URZ, [UR8+0x3000], UR12 ;  /* 0x0030000c08ff85b2 */ /* 0x0044ec0008000100 */
[----:B------:R2:W4:Y:S01]  /*1770*/  @!UP1 SYNCS.EXCH.64 URZ, [UR8+0x3010], UR4 ;  /* 0x0030100408ff95b2 */ /* 0x0005220008000100 */
[----:B------:R-:W-:Y:S05]  /*1780*/  @!P0 BRA `(.L_x_54) ;  /* 0x0000000400888947 */ /* 0x000fea0003800000 */
[----:B---34-:R-:W-:Y:S01]  /*1790*/  BAR.SYNC.DEFER_BLOCKING 0x0 ;  /* 0x0000000000007b1d */ /* 0x018fe20000010000 */
[----:B------:R-:W-:Y:S01]  /*17a0*/  ELECT P1, URZ, PT ;  /* 0x0000000000ff782f */ /* 0x000fe20003820000 */
[----:B------:R-:W-:Y:S01]  /*17b0*/  @!P3 IMAD.MOV.U32 R3, RZ, RZ, 0x3000 ;  /* 0x00003000ff03b424 */ /* 0x000fe200078e00ff */
[----:B------:R-:W-:Y:S02]  /*17c0*/  UIADD3 UR20, UPT, UPT, UR8, 0x2000, URZ ;  /* 0x0000200008147890 */ /* 0x000fe4000fffe0ff */
[----:B------:R-:W-:Y:S02]  /*17d0*/  ISETP.LT.U32.AND P1, PT, R2, 0x20, P1 ;  /* 0x000000200200780c */ /* 0x000fe40000f21070 */
[----:B------:R-:W-:Y:S01]  /*17e0*/  ELECT P0, URZ, PT ;  /* 0x0000000000ff782f */ /* 0x000fe20003800000 */
[----:B------:R-:W-:-:S03]  /*17f0*/  USHF.R.U32.HI UR14, URZ, 0x4, UR8 ;  /* 0x00000004ff0e7899 */ /* 0x000fc60008011608 */
[----:B------:R-:W-:Y:S01]  /*1800*/  ISETP.LT.U32.AND P0, PT, R2, 0x20, P0 ;  /* 0x000000200200780c */ /* 0x000fe20000701070 */
[----:B--2---:R-:W-:Y:S02]  /*1810*/  USHF.R.U32.HI UR12, URZ, 0x4, UR20 ;  /* 0x00000004ff0c7899 */ /* 0x004fe40008011614 */
[----:B------:R-:W-:Y:S02]  /*1820*/  USGXT.U32 UR14, UR14, 0xe ;  /* 0x0000000e0e0e789a */ /* 0x000fe40008000000 */
[----:B------:R-:W-:Y:S01]  /*1830*/  USGXT.U32 UR12, UR12, 0xe ;  /* 0x0000000e0c0c789a */ /* 0x000fe20008000000 */
[----:B------:R-:W-:Y:S01]  /*1840*/  UMOV UR15, 0xc0004010 ;  /* 0xc0004010000f7882 */ /* 0x000fe20000000000 */
[----:B------:R-:W-:Y:S01]  /*1850*/  VOTEU.ANY UP0, P1 ;  /* 0x0000000000ff7886 */ /* 0x000fe20000800100 */
[----:B------:R-:W-:Y:S01]  /*1860*/  VOTEU.ANY UP2, P1 ;  /* 0x0000000000ff7886 */ /* 0x000fe20000840100 */
[----:B------:R-:W-:-:S03]  /*1870*/  UMOV UR13, 0xc0004010 ;  /* 0xc0004010000d7882 */ /* 0x000fc60000000000 */
[----:B------:R-:W-:Y:S02]  /*1880*/  @UP0 UIADD3 UR21, UPT, UPT, UR8, 0x3000, URZ ;  /* 0x0000300008150890 */ /* 0x000fe4000fffe0ff */
[----:B------:R2:W-:Y:S01]  /*1890*/  @!P3 SYNCS.ARRIVE.TRANS64 RZ, [UR8+0x3000], R3 ;  /* 0x00300003ffffb9a7 */ /* 0x0005e20008000008 */
[----:B------:R-:W-:Y:S01]  /*18a0*/  @UP0 UMOV UR22, URZ ;  /* 0x000000ff00160c82 */ /* 0x000fe20008000000 */
[----:B------:R-:W-:Y:S01]  /*18b0*/  BAR.SYNC.DEFER_BLOCKING 0x0 ;  /* 0x0000000000007b1d */ /* 0x000fe20000010000 */
[----:B------:R-:W-:-:S05]  /*18c0*/  UISETP.NE.U32.AND UP0, UPT, UR18, URZ, UPT ;  /* 0x000000ff1200728c */ /* 0x000fca000bf05070 */
[----:B------:R-:W-:Y:S01]  /*18d0*/  VOTEU.ANY UP1, P0 ;  /* 0x0000000000ff7886 */ /* 0x000fe20000020100 */
[----:B------:R-:W-:-:S04]  /*18e0*/  VOTEU.ANY UP3, P0 ;  /* 0x0000000000ff7886 */ /* 0x000fc80000060100 */
[----:B------:R-:W-:Y:S01]  /*18f0*/  @UP1 UIADD3 UR4, UPT, UPT, UR8, 0x3000, URZ ;  /* 0x0000300008041890 */ /* 0x000fe2000fffe0ff */
[----:B------:R-:W-:-:S06]  /*1900*/  @UP1 UMOV UR10, URZ ;  /* 0x000000ff000a1c82 */ /* 0x000fcc0008000000 */
[----:B------:R-:W-:Y:S01]  /*1910*/  @UP3 UMOV UR9, UR4 ;  /* 0x0000000400093c82 */ /* 0x000fe20008000000 */
[----:B------:R2:W-:Y:S01]  /*1920*/  @UP2 UTMALDG.2D [UR20], [UR6] ;  /* 0x00000014060025b4 */ /* 0x0005e20008008000 */
[----:B------:R3:W-:Y:S06]  /*1930*/  MEMBAR.ALL.CTA ;  /* 0x0000000000007992 */ /* 0x0007ec0000008000 */
[----:B---3--:R-:W3:Y:S02]  /*1940*/  FENCE.VIEW.ASYNC.S ;  /* 0x00000000000073c6 */ /* 0x008ee40000000000 */
[----:B---3--:R-:W-:Y:S06]  /*1950*/  BAR.SYNC.DEFER_BLOCKING 0x0 ;  /* 0x0000000000007b1d */ /* 0x008fec0000010000 */
[----:B------:R2:W-:Y:S02]  /*1960*/  @UP3 UTMALDG.2D [UR8], [UR16] ;  /* 0x00000008100035b4 */ /* 0x0005e40008008000 */
[----:B------:R-:W-:Y:S06]  /*1970*/  BAR.SYNC.DEFER_BLOCKING 0x0 ;  /* 0x0000000000007b1d */ /* 0x000fec0000010000 */
[----:B------:R-:W3:Y:S02]  /*1980*/  SYNCS.PHASECHK.TRANS64.TRYWAIT P0, [UR8+0x3000], RZ ;  /* 0x003000ffff0075a7 */ /* 0x000ee40008001108 */
[----:B--23--:R-:W-:Y:S05]  /*1990*/  @!P0 BRA `(.L_x_55) ;  /* 0x0000001000a08947 */ /* 0x00cfea0003800000 */
.L_x_67:
[----:B------:R-:W-:Y:S05]  /*19a0*/  BRA.U UP0, `(.L_x_56) ;  /* 0x0000000100107547 */ /* 0x000fea000b800000 */
[----:B------:R-:W-:Y:S01]  /*19b0*/  UMOV UR4, 0x0 ;  /* 0x0000000000047882 */ /* 0x000fe20000000000 */
[----:B------:R-:W-:Y:S02]  /*19c0*/  UMOV UR5, 0x8400010 ;  /* 0x0840001000057882 */ /* 0x000fe40000000000 */
[----:B------:R2:W-:Y:S01]  /*19d0*/  UTCQMMA gdesc[UR12], gdesc[UR14], tmem[UR26], tmem[UR4], idesc[UR5], !UPT ;  /* 0x00ff040e0c0075ea */ /* 0x0005e2000f80031a */
[----:B------:R-:W-:Y:S02]  /*19e0*/  NOP ;  /* 0x0000000000007918 */ /* 0x000fe40000000000 */
.L_x_56:
[----:B------:R-:W-:Y:S01]  /*19f0*/  ELECT P0, URZ, PT ;  /* 0x0000000000ff782f */ /* 0x000fe20003800000 */
[----:B--2---:R-:W-:-:S03]  /*1a00*/  UIADD3 UR4, UPT, UPT, UR8, 0x3010, URZ ;  /* 0x0000301008047890 */ /* 0x004fc6000fffe0ff */
[----:B------:R-:W-:Y:S01]  /*1a10*/  ISETP.LT.U32.AND P0, PT, R2, 0x20, P0 ;  /* 0x000000200200780c */ /* 0x000fe20000701070 */
[----:B------:R-:W-:-:S12]  /*1a20*/  UMOV UR5, URZ ;  /* 0x000000ff00057c82 */ /* 0x000fd80008000000 */
[----:B------:R-:W-:Y:S01]  /*1a30*/  VOTEU.ANY UP0, P0 ;  /* 0x0000000000ff7886 */ /* 0x000fe20000000100 */
[----:B------:R-:W-:Y:S01]  /*1a40*/  VOTEU.ANY UP1, P0 ;  /* 0x0000000000ff7886 */ /* 0x000fe20000020100 */
[----:B------:R-:W-:-:S03]  /*1a50*/  ISETP.GE.U32.AND P0, PT, R12, 0x21, PT ;  /* 0x000000210c00780c */ /* 0x000fc60003f06070 */
[----:B------:R-:W-:Y:S02]  /*1a60*/  @UP0 UMOV UR9, UR4 ;  /* 0x0000000400090c82 */ /* 0x000fe40008000000 */
[----:B------:R2:W-:Y:S01]  /*1a70*/  @UP1 UTCBAR [UR9], URZ ;  /* 0x000000ff090013e9 */ /* 0x0005e200080000ff */
[----:B------:R-:W-:Y:S06]  /*1a80*/  BAR.SYNC.DEFER_BLOCKING 0x0 ;  /* 0x0000000000007b1d */ /* 0x000fec0000010000 */
[----:B------:R-:W3:Y:S02]  /*1a90*/  SYNCS.PHASECHK.TRANS64.TRYWAIT P1, [UR8+0x3010], RZ ;  /* 0x003010ffff0075a7 */ /* 0x000ee40008021108 */
[----:B--23--:R-:W-:Y:S05]  /*1aa0*/  @!P1 BRA `(.L_x_57) ;  /* 0x0000001000689947 */ /* 0x00cfea0003800000 */
.L_x_68:
[----:B------:R-:W-:Y:S05]  /*1ab0*/  @!P0 BRA `(.L_x_54) ;  /* 0x0000000000bc8947 */ /* 0x000fea0003800000 */
[----:B------:R-:W-:Y:S01]  /*1ac0*/  IMAD.MOV.U32 R3, RZ, RZ, 0x1 ;  /* 0x00000001ff037424 */ /* 0x000fe200078e00ff */
[----:B------:R-:W2:Y:S01]  /*1ad0*/  LDCU UR27, c[0x0][0x3a0] ;  /* 0x00007400ff1b77ac */ /* 0x000ea20008000800 */
[----:B------:R-:W-:-:S05]  /*1ae0*/  UMOV UR22, 0x20 ;  /* 0x0000002000167882 */ /* 0x000fca0000000000 */
.L_x_61:
[----:B------:R-:W-:Y:S01]  /*1af0*/  BAR.SYNC.DEFER_BLOCKING 0x0 ;  /* 0x0000000000007b1d */ /* 0x000fe20000010000 */
[----:B------:R-:W-:Y:S01]  /*1b00*/  ELECT P1, URZ, PT ;  /* 0x0000000000ff782f */ /* 0x000fe20003820000 */
[----:B-----5:R-:W-:Y:S01]  /*1b10*/  @!P3 IMAD.MOV.U32 R4, RZ, RZ, 0x3000 ;  /* 0x00003000ff04b424 */ /* 0x020fe200078e00ff */
[----:B------:R-:W-:Y:S02]  /*1b20*/  ELECT P0, URZ, PT ;  /* 0x0000000000ff782f */ /* 0x000fe40003800000 */
[C---:B------:R-:W-:Y:S01]  /*1b30*/  ISETP.LT.U32.AND P1, PT, R2.reuse, 0x20, P1 ;  /* 0x000000200200780c */ /* 0x040fe20000f21070 */
[----:B------:R-:W-:Y:S01]  /*1b40*/  UMOV UR10, UR22 ;  /* 0x00000016000a7c82 */ /* 0x000fe20008000000 */
[----:B------:R-:W-:-:S11]  /*1b50*/  ISETP.LT.U32.AND P0, PT, R2, 0x20, P0 ;  /* 0x000000200200780c */ /* 0x000fd60000701070 */
[----:B------:R-:W-:Y:S02]  /*1b60*/  VOTEU.ANY UP0, P1 ;  /* 0x0000000000ff7886 */ /* 0x000fe40000800100 */
[----:B------:R-:W-:-:S03]  /*1b70*/  VOTEU.ANY UP1, P0 ;  /* 0x0000000000ff7886 */ /* 0x000fc60000020100 */
[----:B---3--:R-:W-:Y:S02]  /*1b80*/  @UP0 UIADD3 UR20, UPT, UPT, UR8, 0x2000, URZ ;  /* 0x0000200008140890 */ /* 0x008fe4000fffe0ff */
[----:B------:R3:W-:Y:S01]  /*1b90*/  @!P3 SYNCS.ARRIVE.TRANS64 RZ, [UR8+0x3000], R4 ;  /* 0x00300004ffffb9a7 */ /* 0x0007e20008000008 */
[----:B------:R-:W-:Y:S01]  /*1ba0*/  @UP0 UIADD3 UR21, UPT, UPT, UR8, 0x3000, URZ ;  /* 0x0000300008150890 */ /* 0x000fe2000fffe0ff */
[----:B------:R-:W-:Y:S01]  /*1bb0*/  VOTEU.ANY UP0, P1 ;  /* 0x0000000000ff7886 */ /* 0x000fe20000800100 */
[----:B------:R-:W-:Y:S01]  /*1bc0*/  BAR.SYNC.DEFER_BLOCKING 0x0 ;  /* 0x0000000000007b1d */ /* 0x000fe20000010000 */
[----:B------:R-:W-:Y:S01]  /*1bd0*/  @UP1 UIADD3 UR9, UPT, UPT, UR8, 0x3000, URZ ;  /* 0x0000300008091890 */ /* 0x000fe2000fffe0ff */
[----:B---3--:R-:W-:-:S04]  /*1be0*/  IMAD.U32 R4, R3, -0x80000000, RZ ;  /* 0x8000000003047824 */ /* 0x008fc800078e00ff */
[----:B------:R-:W-:Y:S01]  /*1bf0*/  VOTEU.ANY UP1, P0 ;  /* 0x0000000000ff7886 */ /* 0x000fe20000020100 */
[----:B------:R3:W-:Y:S01]  /*1c00*/  @UP0 UTMALDG.2D [UR20], [UR6] ;  /* 0x00000014060005b4 */ /* 0x0007e20008008000 */
[----:B------:R-:W-:Y:S01]  /*1c10*/  UISETP.NE.U32.AND UP0, UPT, UR18, URZ, UPT ;  /* 0x000000ff1200728c */ /* 0x000fe2000bf05070 */
[----:B------:R4:W-:Y:S06]  /*1c20*/  MEMBAR.ALL.CTA ;  /* 0x0000000000007992 */ /* 0x0009ec0000008000 */
[----:B----4-:R-:W4:Y:S02]  /*1c30*/  FENCE.VIEW.ASYNC.S ;  /* 0x00000000000073c6 */ /* 0x010f240000000000 */
[----:B----4-:R-:W-:Y:S06]  /*1c40*/  BAR.SYNC.DEFER_BLOCKING 0x0 ;  /* 0x0000000000007b1d */ /* 0x010fec0000010000 */
[----:B------:R3:W-:Y:S02]  /*1c50*/  @UP1 UTMALDG.2D [UR8], [UR16] ;  /* 0x00000008100015b4 */ /* 0x0007e40008008000 */
[----:B------:R-:W-:Y:S06]  /*1c60*/  BAR.SYNC.DEFER_BLOCKING 0x0 ;  /* 0x0000000000007b1d */ /* 0x000fec0000010000 */
[----:B------:R-:W4:Y:S02]  /*1c70*/  SYNCS.PHASECHK.TRANS64.TRYWAIT P0, [UR8+0x3000], R4 ;  /* 0x00300004ff0075a7 */ /* 0x000f240008001108 */
[----:B---34-:R-:W-:Y:S05]  /*1c80*/  @!P0 BRA `(.L_x_58) ;  /* 0x0000000c00fc8947 */ /* 0x018fea0003800000 */
.L_x_69:
[----:B------:R-:W-:Y:S05]  /*1c90*/  BRA.U UP0, `(.L_x_59) ;  /* 0x0000000100107547 */ /* 0x000fea000b800000 */
[----:B------:R-:W-:Y:S01]  /*1ca0*/  UMOV UR20, 0x0 ;  /* 0x0000000000147882 */ /* 0x000fe20000000000 */
[----:B------:R-:W-:Y:S02]  /*1cb0*/  UMOV UR21, 0x8400010 ;  /* 0x0840001000157882 */ /* 0x000fe40000000000 */
[----:B------:R3:W-:Y:S01]  /*1cc0*/  UTCQMMA gdesc[UR12], gdesc[UR14], tmem[UR26], tmem[UR20], idesc[UR21], UPT ;  /* 0x00ff140e0c0075ea */ /* 0x0007e2000b80031a */
[----:B------:R-:W-:Y:S02]  /*1cd0*/  NOP ;  /* 0x0000000000007918 */ /* 0x000fe40000000000 */
.L_x_59:
[----:B------:R-:W-:-:S04]  /*1ce0*/  ELECT P0, URZ, PT ;  /* 0x0000000000ff782f */ /* 0x000fc80003800000 */
[----:B------:R-:W-:-:S13]  /*1cf0*/  ISETP.LT.U32.AND P0, PT, R2, 0x20, P0 ;  /* 0x000000200200780c */ /* 0x000fda0000701070 */
[----:B------:R-:W-:Y:S01]  /*1d00*/  VOTEU.ANY UP0, P0 ;  /* 0x0000000000ff7886 */ /* 0x000fe20000000100 */
[----:B------:R-:W-:-:S04]  /*1d10*/  VOTEU.ANY UP1, P0 ;  /* 0x0000000000ff7886 */ /* 0x000fc80000020100 */
[----:B------:R-:W-:Y:S02]  /*1d20*/  @UP0 UMOV UR9, UR4 ;  /* 0x0000000400090c82 */ /* 0x000fe40008000000 */
[----:B------:R4:W-:Y:S01]  /*1d30*/  @UP1 UTCBAR [UR9], URZ ;  /* 0x000000ff090013e9 */ /* 0x0009e200080000ff */
[----:B------:R-:W-:Y:S06]  /*1d40*/  BAR.SYNC.DEFER_BLOCKING 0x0 ;  /* 0x0000000000007b1d */ /* 0x000fec0000010000 */
[----:B------:R-:W5:Y:S02]  /*1d50*/  SYNCS.PHASECHK.TRANS64.TRYWAIT P0, [UR8+0x3010], R4 ;  /* 0x00301004ff0075a7 */ /* 0x000f640008001108 */
[----:B----45:R-:W-:Y:S05]  /*1d60*/  @!P0 BRA `(.L_x_60) ;  /* 0x0000000c00d08947 */ /* 0x030fea0003800000 */
.L_x_70:
[----:B------:R-:W-:Y:S01]  /*1d70*/  UIADD3 UR22, UPT, UPT, UR22, 0x20, URZ ;  /* 0x0000002016167890 */ /* 0x000fe2000fffe0ff */
[----:B------:R-:W-:-:S03]  /*1d80*/  LOP3.LUT R3, R3, 0x1, RZ, 0x3c, !PT ;  /* 0x0000000103037812 */ /* 0x000fc600078e3cff */
[----:B--2---:R-:W-:-:S09]  /*1d90*/  UISETP.GE.AND UP0, UPT, UR22, UR27, UPT ;  /* 0x0000001b1600728c */ /* 0x004fd2000bf06270 */
[----:B------:R-:W-:Y:S05]  /*1da0*/  BRA.U !UP0, `(.L_x_61) ;  /* 0xfffffffd08507547 */ /* 0x000fea000b83ffff */
.L_x_54:
[----:B---34-:R-:W-:Y:S06]  /*1db0*/  BAR.SYNC.DEFER_BLOCKING 0x0 ;  /* 0x0000000000007b1d */ /* 0x018fec0000010000 */
[----:B------:R-:W-:Y:S04]  /*1dc0*/  BSSY.RECONVERGENT B4, `(.L_x_62) ;  /* 0x0000004000047945 */ /* 0x000fe80003800200 */
[----:B------:R-:W-:Y:S05]  /*1dd0*/  @P3 BRA `(.L_x_63) ;  /* 0x0000000000083947 */ /* 0x000fea0003800000 */
[----:B------:R-:W3:Y:S02]  /*1de0*/  SYNCS.CCTL.IV [UR8+0x3000] ;  /* 0x00300000ff0079b1 */ /* 0x000ee40008000008 */
[----:B---3--:R-:W3:Y:S02]  /*1df0*/  SYNCS.CCTL.IV [UR8+0x3010] ;  /* 0x00301000ff0079b1 */ /* 0x008ee40008000008 */
.L_x_63:
[----:B--2---:R-:W-:Y:S05]  /*1e00*/  BSYNC.RECONVERGENT B4 ;  /* 0x0000000000047941 */ /* 0x004fea0003800200 */
.L_x_62:
[----:B------:R-:W-:Y:S01]  /*1e10*/  USHF.L.U32 UR4, UR18, 0x15, URZ ;  /* 0x0000001512047899 */ /* 0x000fe200080006ff */
[----:B------:R-:W-:Y:S01]  /*1e20*/  IMAD.SHL.U32 R3, R0, 0x80, RZ ;  /* 0x0000008000037824 */ /* 0x000fe200078e00ff */
[----:B------:R-:W-:Y:S02]  /*1e30*/  ELECT P0, URZ, PT ;  /* 0x0000000000ff782f */ /* 0x000fe40003800000 */
[----:B------:R-:W-:Y:S02]  /*1e40*/  ULOP3.LUT UR4, UR4, 0x600000, URZ, 0xc0, !UPT ;  /* 0x0060000004047892 */ /* 0x000fe4000f8ec0ff */
[----:B------:R-:W-:Y:S01]  /*1e50*/  ISETP.LT.U32.AND P0, PT, R2, 0x40, P0 ;  /* 0x000000400200780c */ /* 0x000fe20000701070 */
[----:B------:R-:W-:Y:S02]  /*1e60*/  ULOP3.LUT UR18, UR18, 0x1, URZ, 0xc0, !UPT ;  /* 0x0000000112127892 */ /* 0x000fe4000f8ec0ff */
[----:B------:R-:W-:Y:S02]  /*1e70*/  UIADD3 UR4, UPT, UPT, UR26, UR4, URZ ;  /* 0x000000041a047290 */ /* 0x000fe4000fffe0ff */
[----:B------:R-:W-:-:S02]  /*1e80*/  USHF.L.U32 UR14, UR19, 0x7, URZ ;  /* 0x00000007130e7899 */ /* 0x000fc400080006ff */
[----:B------:R-:W-:Y:S02]  /*1e90*/  ULEA UR13, UR18, UR11, 0x7 ;  /* 0x0000000b120d7291 */ /* 0x000fe4000f8e38ff */
[----:B------:R-:W-:-:S03]  /*1ea0*/  ULEA UR12, UR18, UR8, 0xe ;  /* 0x00000008120c7291 */ /* 0x000fc6000f8e70ff */
[----:B------:R-:W2:Y:S01]  /*1eb0*/  LDTM.x64 R100, tmem[UR4] ;  /* 0x00000004006479ee */ /* 0x000ea20008340000 */
[----:B------:R-:W-:Y:S01]  /*1ec0*/  VOTEU.ANY UP0, P0 ;  /* 0x0000000000ff7886 */ /* 0x000fe20000000100 */
[----:B------:R-:W-:-:S04]  /*1ed0*/  VOTEU.ANY UP1, P0 ;  /* 0x0000000000ff7886 */ /* 0x000fc80000020100 */
[----:B------:R-:W-:Y:S01]  /*1ee0*/  @UP0 UMOV UR5, UR25 ;  /* 0x0000001900050c82 */ /* 0x000fe20008000000 */
[----:B--2---:R-:W-:Y:S02]  /*1ef0*/  F2FP.SATFINITE.E4M3.F32.PACK_AB_MERGE_C R102, R103, R102, RZ ;  /* 0x000000666766723e */ /* 0x004fe400048070ff */
[----:B------:R-:W-:Y:S02]  /*1f00*/  F2FP.SATFINITE.E4M3.F32.PACK_AB_MERGE_C R106, R107, R106, RZ ;  /* 0x0000006a6b6a723e */ /* 0x000fe400048070ff */
[----:B------:R-:W-:Y:S02]  /*1f10*/  F2FP.SATFINITE.E4M3.F32.PACK_AB_MERGE_C R164, R101, R100, R102 ;  /* 0x0000006465a4723e */ /* 0x000fe40004807066 */
[----:B------:R-:W2:Y:S01]  /*1f20*/  LDTM.x64 R40, tmem[UR4+0x40] ;  /* 0x00004004002879ee */ /* 0x000ea20008340000 */
[----:B------:R-:W-:Y:S02]  /*1f30*/  F2FP.SATFINITE.E4M3.F32.PACK_AB_MERGE_C R110, R111, R110, RZ ;  /* 0x0000006e6f6e723e */ /* 0x000fe400048070ff */
[----:B------:R-:W-:-:S02]  /*1f40*/  F2FP.SATFINITE.E4M3.F32.PACK_AB_MERGE_C R114, R115, R114, RZ ;  /* 0x000000727372723e */ /* 0x000fc400048070ff */
[----:B------:R-:W-:Y:S02]  /*1f50*/  F2FP.SATFINITE.E4M3.F32.PACK_AB_MERGE_C R165, R105, R104, R106 ;  /* 0x0000006869a5723e */ /* 0x000fe4000480706a */
[----:B------:R-:W-:Y:S02]  /*1f60*/  F2FP.SATFINITE.E4M3.F32.PACK_AB_MERGE_C R166, R109, R108, R110 ;  /* 0x0000006c6da6723e */ /* 0x000fe4000480706e */
[----:B------:R-:W-:Y:S02]  /*1f70*/  F2FP.SATFINITE.E4M3.F32.PACK_AB_MERGE_C R167, R113, R112, R114 ;  /* 0x0000007071a7723e */ /* 0x000fe40004807072 */
[----:B------:R-:W-:Y:S02]  /*1f80*/  F2FP.SATFINITE.E4M3.F32.PACK_AB_MERGE_C R118, R119, R118, RZ ;  /* 0x000000767776723e */ /* 0x000fe400048070ff */
[----:B------:R-:W-:Y:S02]  /*1f90*/  F2FP.SATFINITE.E4M3.F32.PACK_AB_MERGE_C R122, R123, R122, RZ ;  /* 0x0000007a7b7a723e */ /* 0x000fe400048070ff */
[----:B------:R-:W-:-:S02]  /*1fa0*/  F2FP.SATFINITE.E4M3.F32.PACK_AB_MERGE_C R126, R127, R126, RZ ;  /* 0x0000007e7f7e723e */ /* 0x000fc400048070ff */
[----:B------:R-:W-:Y:S02]  /*1fb0*/  F2FP.SATFINITE.E4M3.F32.PACK_AB_MERGE_C R119, R131, R130, RZ ;  /* 0x000000828377723e */ /* 0x000fe400048070ff */
[----:B------:R-:W-:Y:S02]  /*1fc0*/  F2FP.SATFINITE.E4M3.F32.PACK_AB_MERGE_C R134, R135, R134, RZ ;  /* 0x000000868786723e */ /* 0x000fe400048070ff */
[----:B------:R-:W-:Y:S02]  /*1fd0*/  F2FP.SATFINITE.E4M3.F32.PACK_AB_MERGE_C R138, R139, R138, RZ ;  /* 0x0000008a8b8a723e */ /* 0x000fe400048070ff */
[----:B------:R-:W-:Y:S02]  /*1fe0*/  F2FP.SATFINITE.E4M3.F32.PACK_AB_MERGE_C R142, R143, R142, RZ ;  /* 0x0000008e8f8e723e */ /* 0x000fe400048070ff */
[----:B--2---:R-:W-:Y:S02]  /*1ff0*/  F2FP.SATFINITE.E4M3.F32.PACK_AB_MERGE_C R42, R43, R42, RZ ;  /* 0x0000002a2b2a723e */ /* 0x004fe400048070ff */
[----:B------:R-:W-:-:S02]  /*2000*/  F2FP.SATFINITE.E4M3.F32.PACK_AB_MERGE_C R46, R47, R46, RZ ;  /* 0x0000002e2f2e723e */ /* 0x000fc400048070ff */
[----:B------:R-:W-:Y:S02]  /*2010*/  F2FP.SATFINITE.E4M3.F32.PACK_AB_MERGE_C R50, R51, R50, RZ ;  /* 0x000000323332723e */ /* 0x000fe400048070ff */
[----:B------:R-:W-:Y:S02]  /*2020*/  F2FP.SATFINITE.E4M3.F32.PACK_AB_MERGE_C R54, R55, R54, RZ ;  /* 0x000000363736723e */ /* 0x000fe400048070ff */
[----:B------:R-:W-:Y:S02]  /*2030*/  F2FP.SATFINITE.E4M3.F32.PACK_AB_MERGE_C R58, R59, R58, RZ ;  /* 0x0000003a3b3a723e */ /* 0x000fe400048070ff */
[----:B------:R-:W-:Y:S02]  /*2040*/  F2FP.SATFINITE.E4M3.F32.PACK_AB_MERGE_C R62, R63, R62, RZ ;  /* 0x0000003e3f3e723e */ /* 0x000fe400048070ff */
[----:B------:R-:W-:Y:S02]  /*2050*/  F2FP.SATFINITE.E4M3.F32.PACK_AB_MERGE_C R66, R67, R66, RZ ;  /* 0x000000424342723e */ /* 0x000fe400048070ff */
[----:B------:R-:W-:-:S02]  /*2060*/  F2FP.SATFINITE.E4M3.F32.PACK_AB_MERGE_C R70, R71, R70, RZ ;  /* 0x000000464746723e */ /* 0x000fc400048070ff */
[----:B------:R-:W-:Y:S02]  /*2070*/  F2FP.SATFINITE.E4M3.F32.PACK_AB_MERGE_C R74, R75, R74, RZ ;  /* 0x0000004a4b4a723e */ /* 0x000fe400048070ff */
[----:B------:R-:W-:Y:S02]  /*2080*/  F2FP.SATFINITE.E4M3.F32.PACK_AB_MERGE_C R104, R41, R40, R42 ;  /* 0x000000282968723e */ /* 0x000fe4000480702a */
[----:B------:R-:W-:Y:S02]  /*2090*/  F2FP.SATFINITE.E4M3.F32.PACK_AB_MERGE_C R105, R45, R44, R46 ;  /* 0x0000002c2d69723e */ /* 0x000fe4000480702e */
[----:B------:R-:W-:Y:S02]  /*20a0*/  F2FP.SATFINITE.E4M3.F32.PACK_AB_MERGE_C R106, R49, R48, R50 ;  /* 0x00000030316a723e */ /* 0x000fe40004807032 */
[----:B------:R-:W-:Y:S02]  /*20b0*/  F2FP.SATFINITE.E4M3.F32.PACK_AB_MERGE_C R107, R53, R52, R54 ;  /* 0x00000034356b723e */ /* 0x000fe40004807036 */
[----:B------:R-:W-:-:S02]  /*20c0*/  F2FP.SATFINITE.E4M3.F32.PACK_AB_MERGE_C R108, R57, R56, R58 ;  /* 0x00000038396c723e */ /* 0x000fc4000480703a */
[----:B------:R-:W-:Y:S02]  /*20d0*/  F2FP.SATFINITE.E4M3.F32.PACK_AB_MERGE_C R109, R61, R60, R62 ;  /* 0x0000003c3d6d723e */ /* 0x000fe4000480703e */
[----:B------:R-:W-:Y:S02]  /*20e0*/  F2FP.SATFINITE.E4M3.F32.PACK_AB_MERGE_C R110, R65, R64, R66 ;  /* 0x00000040416e723e */ /* 0x000fe40004807042 */
[----:B------:R-:W-:Y:S02]  /*20f0*/  F2FP.SATFINITE.E4M3.F32.PACK_AB_MERGE_C R111, R69, R68, R70 ;  /* 0x00000044456f723e */ /* 0x000fe40004807046 */
[----:B------:R-:W-:Y:S02]  /*2100*/  F2FP.SATFINITE.E4M3.F32.PACK_AB_MERGE_C R112, R73, R72, R74 ;  /* 0x000000484970723e */ /* 0x000fe4000480704a */
[----:B------:R-:W2:Y:S01]  /*2110*/  LDTM.x64 R12, tmem[UR4+0x80] ;  /* 0x00008004000c79ee */ /* 0x000ea20008340000 */
[----:B------:R-:W-:Y:S02]  /*2120*/  F2FP.SATFINITE.E4M3.F32.PACK_AB_MERGE_C R90, R91, R90, RZ ;  /* 0x0000005a5b5a723e */ /* 0x000fe400048070ff */
[----:B------:R-:W-:-:S02]  /*2130*/  F2FP.SATFINITE.E4M3.F32.PACK_AB_MERGE_C R78, R79, R78, RZ ;  /* 0x0000004e4f4e723e */ /* 0x000fc400048070ff */
[----:B------:R-:W-:Y:S02]  /*2140*/  F2FP.SATFINITE.E4M3.F32.PACK_AB_MERGE_C R82, R83, R82, RZ ;  /* 0x000000525352723e */ /* 0x000fe400048070ff */
[----:B------:R-:W-:Y:S02]  /*2150*/  F2FP.SATFINITE.E4M3.F32.PACK_AB_MERGE_C R86, R87, R86, RZ ;  /* 0x000000565756723e */ /* 0x000fe400048070ff */
[----:B------:R-:W-:Y:S02]  /*2160*/  F2FP.SATFINITE.E4M3.F32.PACK_AB_MERGE_C R94, R95, R94, RZ ;  /* 0x0000005e5f5e723e */ /* 0x000fe400048070ff */
[----:B------:R-:W-:Y:S02]  /*2170*/  F2FP.SATFINITE.E4M3.F32.PACK_AB_MERGE_C R88, R89, R88, R90 ;  /* 0x000000585958723e */ /* 0x000fe4000480705a */
[----:B------:R-:W-:Y:S02]  /*2180*/  F2FP.SATFINITE.E4M3.F32.PACK_AB_MERGE_C R113, R77, R76, R78 ;  /* 0x0000004c4d71723e */ /* 0x000fe4000480704e */
[----:B------:R-:W-:-:S02]  /*2190*/  F2FP.SATFINITE.E4M3.F32.PACK_AB_MERGE_C R114, R81, R80, R82 ;  /* 0x000000505172723e */ /* 0x000fc40004807052 */
[----:B------:R-:W-:Y:S02]  /*21a0*/  F2FP.SATFINITE.E4M3.F32.PACK_AB_MERGE_C R115, R85, R84, R86 ;  /* 0x000000545573723e */ /* 0x000fe40004807056 */
[----:B------:R-:W-:Y:S02]  /*21b0*/  F2FP.SATFINITE.E4M3.F32.PACK_AB_MERGE_C R89, R93, R92, R94 ;  /* 0x0000005c5d59723e */ /* 0x000fe4000480705e */
        /* <DEDUP_REMOVED lines=11> */
[----:B------:R-:W-:Y:S02]  /*2270*/  F2FP.SATFINITE.E4M3.F32.PACK_AB_MERGE_C R50, R51, R50, RZ ;  /* 0x000000323332723e */ /* 0x000fe400048070ff */
[----:B------:R-:W-:Y:S02]  /*2280*/  F2FP.SATFINITE.E4M3.F32.PACK_AB_MERGE_C R54, R55, R54, RZ ;  /* 0x000000363736723e */ /* 0x000fe400048070ff */
[----:B------:R-:W-:Y:S02]  /*2290*/  F2FP.SATFINITE.E4M3.F32.PACK_AB_MERGE_C R58, R59, R58, RZ ;  /* 0x0000003a3b3a723e */ /* 0x000fe400048070ff */
[----:B------:R-:W-:Y:S02]  /*22a0*/  F2FP.SATFINITE.E4M3.F32.PACK_AB_MERGE_C R62, R63, R62, RZ ;  /* 0x0000003e3f3e723e */ /* 0x000fe400048070ff */
[----:B------:R-:W-:-:S02]  /*22b0*/  F2FP.SATFINITE.E4M3.F32.PACK_AB_MERGE_C R66, R67, R66, RZ ;  /* 0x000000424342723e */ /* 0x000fc400048070ff */
[----:B------:R-:W-:Y:S02]  /*22c0*/  F2FP.SATFINITE.E4M3.F32.PACK_AB_MERGE_C R76, R13, R12, R14 ;  /* 0x0000000c0d4c723e */ /* 0x000fe4000480700e */
        /* <DEDUP_REMOVED lines=13> */
[----:B-----5:R-:W2:Y:S01]  /*23a0*/  LDTM.x64 R4, tmem[UR4+0xc0] ;  /* 0x0000c004000479ee */ /* 0x020ea20008340000 */
[----:B------:R-:W-:Y:S01]  /*23b0*/  NOP ;  /* 0x0000000000007918 */ /* 0x000fe20000000000 */
[----:B------:R-:W-:Y:S01]  /*23c0*/  F2FP.SATFINITE.E4M3.F32.PACK_AB_MERGE_C R70, R71, R70, RZ ;  /* 0x000000464746723e */ /* 0x000fe200048070ff */
[----:B------:R-:W-:Y:S01]  /*23d0*/  @UP0 UMOV UR4, UR24 ;  /* 0x0000001800040c82 */ /* 0x000fe20008000000 */
[----:B--23--:R-:W-:Y:S01]  /*23e0*/  BAR.SYNC.DEFER_BLOCKING 0x0 ;  /* 0x0000000000007b1d */ /* 0x00cfe20000010000 */
[----:B------:R-:W-:Y:S02]  /*23f0*/  F2FP.SATFINITE.E4M3.F32.PACK_AB_MERGE_C R154, R155, R154, RZ ;  /* 0x0000009a9b9a723e */ /* 0x000fe400048070ff */
[----:B------:R-:W-:Y:S01]  /*2400*/  F2FP.SATFINITE.E4M3.F32.PACK_AB_MERGE_C R94, R69, R68, R70 ;  /* 0x00000044455e723e */ /* 0x000fe20004807046 */
[----:B------:R-:W-:Y:S01]  /*2410*/  IMAD.SHL.U32 R69, R0, 0x10, RZ ;  /* 0x0000001000457824 */ /* 0x000fe200078e00ff */
[----:B------:R-:W-:-:S02]  /*2420*/  LOP3.LUT R0, R3, 0x3f80, RZ, 0xc0, !PT ;  /* 0x00003f8003007812 */ /* 0x000fc400078ec0ff */
[----:B------:R-:W-:Y:S02]  /*2430*/  F2FP.SATFINITE.E4M3.F32.PACK_AB_MERGE_C R158, R159, R158, RZ ;  /* 0x0000009e9f9e723e */ /* 0x000fe400048070ff */
[----:B------:R-:W-:Y:S02]  /*2440*/  LOP3.LUT R0, R0, 0x70, R69, 0xf8, !PT ;  /* 0x0000007000007812 */ /* 0x000fe400078ef845 */
[----:B------:R-:W-:Y:S02]  /*2450*/  F2FP.SATFINITE.E4M3.F32.PACK_AB_MERGE_C R151, R163, R162, RZ ;  /* 0x000000a2a397723e */ /* 0x000fe400048070ff */
[----:B------:R-:W-:Y:S02]  /*2460*/  F2FP.SATFINITE.E4M3.F32.PACK_AB_MERGE_C R116, R117, R116, R118 ;  /* 0x000000747574723e */ /* 0x000fe40004807076 */
[----:B------:R-:W-:Y:S02]  /*2470*/  F2FP.SATFINITE.E4M3.F32.PACK_AB_MERGE_C R74, R75, R74, RZ ;  /* 0x0000004a4b4a723e */ /* 0x000fe400048070ff */
[----:B------:R-:W-:-:S02]  /*2480*/  F2FP.SATFINITE.E4M3.F32.PACK_AB_MERGE_C R117, R121, R120, R122 ;  /* 0x000000787975723e */ /* 0x000fc4000480707a */
[----:B------:R-:W-:Y:S02]  /*2490*/  F2FP.SATFINITE.E4M3.F32.PACK_AB_MERGE_C R118, R125, R124, R126 ;  /* 0x0000007c7d76723e */ /* 0x000fe4000480707e */
[----:B------:R-:W-:Y:S02]  /*24a0*/  F2FP.SATFINITE.E4M3.F32.PACK_AB_MERGE_C R6, R7, R6, RZ ;  /* 0x000000060706723e */ /* 0x000fe400048070ff */
[----:B------:R-:W-:Y:S01]  /*24b0*/  F2FP.SATFINITE.E4M3.F32.PACK_AB_MERGE_C R10, R11, R10, RZ ;  /* 0x0000000a0b0a723e */ /* 0x000fe200048070ff */
[----:B------:R-:W-:Y:S01]  /*24c0*/  STS.128 [R0+UR8], R164 ;  /* 0x000000a400007988 */ /* 0x000fe20008000c08 */
[----:B------:R-:W-:Y:S02]  /*24d0*/  F2FP.SATFINITE.E4M3.F32.PACK_AB_MERGE_C R119, R129, R128, R119 ;  /* 0x000000808177723e */ /* 0x000fe40004807077 */
[----:B------:R-:W-:Y:S01]  /*24e0*/  F2FP.SATFINITE.E4M3.F32.PACK_AB_MERGE_C R14, R15, R14, RZ ;  /* 0x0000000e0f0e723e */ /* 0x000fe200048070ff */
[----:B------:R-:W-:Y:S01]  /*24f0*/  STS.128 [R0+UR8+0x4000], R76 ;  /* 0x0040004c00007988 */ /* 0x000fe20008000c08 */
[----:B------:R-:W-:-:S02]  /*2500*/  F2FP.SATFINITE.E4M3.F32.PACK_AB_MERGE_C R7, R19, R18, RZ ;  /* 0x000000121307723e */ /* 0x000fc400048070ff */
[----:B------:R-:W-:Y:S02]  /*2510*/  F2FP.SATFINITE.E4M3.F32.PACK_AB_MERGE_C R22, R23, R22, RZ ;  /* 0x000000161716723e */ /* 0x000fe400048070ff */
[----:B------:R-:W-:Y:S02]  /*2520*/  LOP3.LUT R2, R0, 0x10, RZ, 0x3c, !PT ;  /* 0x0000001000027812 */ /* 0x000fe400078e3cff */
[----:B------:R-:W-:Y:S02]  /*2530*/  F2FP.SATFINITE.E4M3.F32.PACK_AB_MERGE_C R132, R133, R132, R134 ;  /* 0x000000848584723e */ /* 0x000fe40004807086 */
[----:B------:R-:W-:Y:S01]  /*2540*/  F2FP.SATFINITE.E4M3.F32.PACK_AB_MERGE_C R26, R27, R26, RZ ;  /* 0x0000001a1b1a723e */ /* 0x000fe200048070ff */
[----:B------:R-:W-:Y:S01]  /*2550*/  STS.128 [R2+UR8], R116 ;  /* 0x0000007402007988 */ /* 0x000fe20008000c08 */
[----:B------:R-:W-:Y:S02]  /*2560*/  F2FP.SATFINITE.E4M3.F32.PACK_AB_MERGE_C R30, R31, R30, RZ ;  /* 0x0000001e1f1e723e */ /* 0x000fe400048070ff */
[----:B------:R-:W-:Y:S01]  /*2570*/  F2FP.SATFINITE.E4M3.F32.PACK_AB_MERGE_C R23, R35, R34, RZ ;  /* 0x000000222317723e */ /* 0x000fe200048070ff */
[----:B------:R2:W-:Y:S01]  /*2580*/  STS.128 [R2+UR8+0x4000], R80 ;  /* 0x0040005002007988 */ /* 0x0005e20008000c08 */
[----:B------:R-:W-:-:S02]  /*2590*/  F2FP.SATFINITE.E4M3.F32.PACK_AB_MERGE_C R38, R39, R38, RZ ;  /* 0x000000262726723e */ /* 0x000fc400048070ff */
[----:B------:R-:W-:Y:S02]  /*25a0*/  F2FP.SATFINITE.E4M3.F32.PACK_AB_MERGE_C R4, R5, R4, R6 ;  /* 0x000000040504723e */ /* 0x000fe40004807006 */
[----:B------:R-:W-:Y:S02]  /*25b0*/  F2FP.SATFINITE.E4M3.F32.PACK_AB_MERGE_C R133, R137, R136, R138 ;  /* 0x000000888985723e */ /* 0x000fe4000480708a */
[----:B------:R-:W-:Y:S02]  /*25c0*/  F2FP.SATFINITE.E4M3.F32.PACK_AB_MERGE_C R134, R141, R140, R142 ;  /* 0x0000008c8d86723e */ /* 0x000fe4000480708e */
[----:B------:R-:W-:Y:S02]  /*25d0*/  F2FP.SATFINITE.E4M3.F32.PACK_AB_MERGE_C R135, R145, R144, R135 ;  /* 0x000000909187723e */ /* 0x000fe40004807087 */
[----:B------:R-:W-:Y:S02]  /*25e0*/  F2FP.SATFINITE.E4M3.F32.PACK_AB_MERGE_C R148, R149, R148, R150 ;  /* 0x000000949594723e */ /* 0x000fe40004807096 */
[----:B------:R-:W-:-:S02]  /*25f0*/  F2FP.SATFINITE.E4M3.F32.PACK_AB_MERGE_C R42, R43, R42, RZ ;  /* 0x0000002a2b2a723e */ /* 0x000fc400048070ff */
[----:B------:R-:W-:Y:S02]  /*2600*/  F2FP.SATFINITE.E4M3.F32.PACK_AB_MERGE_C R46, R47, R46, RZ ;  /* 0x0000002e2f2e723e */ /* 0x000fe400048070ff */
[----:B------:R-:W-:Y:S02]  /*2610*/  F2FP.SATFINITE.E4M3.F32.PACK_AB_MERGE_C R39, R51, R50, RZ ;  /* 0x000000323327723e */ /* 0x000fe400048070ff */
[----:B------:R-:W-:Y:S02]  /*2620*/  F2FP.SATFINITE.E4M3.F32.PACK_AB_MERGE_C R54, R55, R54, RZ ;  /* 0x000000363736723e */ /* 0x000fe400048070ff */
[----:B------:R-:W-:Y:S02]  /*2630*/  F2FP.SATFINITE.E4M3.F32.PACK_AB_MERGE_C R5, R9, R8, R10 ;  /* 0x000000080905723e */ /* 0x000fe4000480700a */
[----:B------:R-:W-:Y:S02]  /*2640*/  LOP3.LUT R3, R0, 0x20, RZ, 0x3c, !PT ;  /* 0x0000002000037812 */ /* 0x000fe400078e3cff */
[----:B------:R-:W-:-:S02]  /*2650*/  F2FP.SATFINITE.E4M3.F32.PACK_AB_MERGE_C R149, R153, R152, R154 ;  /* 0x000000989995723e */ /* 0x000fc4000480709a */
[----:B------:R-:W-:Y:S01]  /*2660*/  F2FP.SATFINITE.E4M3.F32.PACK_AB_MERGE_C R150, R157, R156, R158 ;  /* 0x0000009c9d96723e */ /* 0x000fe2000480709e */
[----:B------:R3:W-:Y:S01]  /*2670*/  STS.128 [R3+UR8], R132 ;  /* 0x0000008403007988 */ /* 0x0007e20008000c08 */
[----:B------:R-:W-:Y:S02]  /*2680*/  F2FP.SATFINITE.E4M3.F32.PACK_AB_MERGE_C R151, R161, R160, R151 ;  /* 0x000000a0a197723e */ /* 0x000fe40004807097 */
[----:B------:R-:W-:Y:S01]  /*2690*/  F2FP.SATFINITE.E4M3.F32.PACK_AB_MERGE_C R98, R99, R98, RZ ;  /* 0x000000626362723e */ /* 0x000fe200048070ff */
[----:B------:R3:W-:Y:S01]  /*26a0*/  STS.128 [R3+UR8+0x4000], R84 ;  /* 0x0040005403007988 */ /* 0x0007e20008000c08 */
[----:B------:R-:W-:Y:S02]  /*26b0*/  F2FP.SATFINITE.E4M3.F32.PACK_AB_MERGE_C R91, R103, R102, RZ ;  /* 0x00000066675b723e */ /* 0x000fe400048070ff */
[----:B------:R-:W-:Y:S02]  /*26c0*/  F2FP.SATFINITE.E4M3.F32.PACK_AB_MERGE_C R95, R73, R72, R74 ;  /* 0x00000048495f723e */ /* 0x000fe4000480704a */
[----:B------:R-:W-:-:S02]  /*26d0*/  F2FP.SATFINITE.E4M3.F32.PACK_AB_MERGE_C R58, R59, R58, RZ ;  /* 0x0000003a3b3a723e */ /* 0x000fc400048070ff */
[----:B------:R-:W-:Y:S02]  /*26e0*/  F2FP.SATFINITE.E4M3.F32.PACK_AB_MERGE_C R62, R63, R62, RZ ;  /* 0x0000003e3f3e723e */ /* 0x000fe400048070ff */
[----:B------:R-:W-:Y:S02]  /*26f0*/  F2FP.SATFINITE.E4M3.F32.PACK_AB_MERGE_C R66, R67, R66, RZ ;  /* 0x000000424342723e */ /* 0x000fe400048070ff */
[----:B------:R-:W-:Y:S02]  /*2700*/  LOP3.LUT R8, R0, 0x30, RZ, 0x3c, !PT ;  /* 0x0000003000087812 */ /* 0x000fe400078e3cff */
[----:B------:R-:W-:Y:S02]  /*2710*/  F2FP.SATFINITE.E4M3.F32.PACK_AB_MERGE_C R6, R13, R12, R14 ;  /* 0x0000000c0d06723e */ /* 0x000fe4000480700e */
[----:B------:R-:W-:Y:S01]  /*2720*/  F2FP.SATFINITE.E4M3.F32.PACK_AB_MERGE_C R7, R17, R16, R7 ;  /* 0x000000101107723e */ /* 0x000fe20004807007 */
[----:B------:R3:W-:Y:S01]  /*2730*/  STS.128 [R8+UR8], R148 ;  /* 0x0000009408007988 */ /* 0x0007e20008000c08 */
[----:B------:R-:W-:-:S02]  /*2740*/  F2FP.SATFINITE.E4M3.F32.PACK_AB_MERGE_C R20, R21, R20, R22 ;  /* 0x000000141514723e */ /* 0x000fc40004807016 */
[C---:B------:R-:W-:Y:S01]  /*2750*/  LOP3.LUT R9, R0.reuse, 0x40, RZ, 0x3c, !PT ;  /* 0x0000004000097812 */ /* 0x040fe200078e3cff */
[----:B------:R3:W-:Y:S01]  /*2760*/  STS.128 [R8+UR8+0x4000], R92 ;  /* 0x0040005c08007988 */ /* 0x0007e20008000c08 */
[----:B------:R-:W-:Y:S02]  /*2770*/  F2FP.SATFINITE.E4M3.F32.PACK_AB_MERGE_C R21, R25, R24, R26 ;  /* 0x000000181915723e */ /* 0x000fe4000480701a */
[----:B------:R-:W-:Y:S01]  /*2780*/  F2FP.SATFINITE.E4M3.F32.PACK_AB_MERGE_C R22, R29, R28, R30 ;  /* 0x0000001c1d16723e */ /* 0x000fe2000480701e */
[----:B------:R3:W-:Y:S01]  /*2790*/  STS.128 [R9+UR8], R104 ;  /* 0x0000006809007988 */ /* 0x0007e20008000c08 */
[----:B------:R-:W-:Y:S02]  /*27a0*/  F2FP.SATFINITE.E4M3.F32.PACK_AB_MERGE_C R23, R33, R32, R23 ;  /* 0x000000202117723e */ /* 0x000fe40004807017 */
[----:B------:R-:W-:Y:S01]  /*27b0*/  F2FP.SATFINITE.E4M3.F32.PACK_AB_MERGE_C R36, R37, R36, R38 ;  /* 0x000000242524723e */ /* 0x000fe20004807026 */
[----:B------:R3:W-:Y:S01]  /*27c0*/  STS.128 [R9+UR8+0x4000], R4 ;  /* 0x0040000409007988 */ /* 0x0007e20008000c08 */
[----:B------:R-:W-:-:S02]  /*27d0*/  LOP3.LUT R10, R0, 0x50, RZ, 0x3c, !PT ;  /* 0x00000050000a7812 */ /* 0x000fc400078e3cff */
[----:B------:R-:W-:Y:S02]  /*27e0*/  F2FP.SATFINITE.E4M3.F32.PACK_AB_MERGE_C R37, R41, R40, R42 ;  /* 0x000000282925723e */ /* 0x000fe4000480702a */
[----:B------:R-:W-:Y:S01]  /*27f0*/  F2FP.SATFINITE.E4M3.F32.PACK_AB_MERGE_C R38, R45, R44, R46 ;  /* 0x0000002c2d26723e */ /* 0x000fe2000480702e */
[----:B------:R3:W-:Y:S01]  /*2800*/  STS.128 [R10+UR8], R108 ;  /* 0x0000006c0a007988 */ /* 0x0007e20008000c08 */
[----:B------:R-:W-:Y:S02]  /*2810*/  F2FP.SATFINITE.E4M3.F32.PACK_AB_MERGE_C R39, R49, R48, R39 ;  /* 0x000000303127723e */ /* 0x000fe40004807027 */
[----:B------:R-:W-:Y:S01]  /*2820*/  F2FP.SATFINITE.E4M3.F32.PACK_AB_MERGE_C R52, R53, R52, R54 ;  /* 0x000000343534723e */ /* 0x000fe20004807036 */
[----:B------:R3:W-:Y:S01]  /*2830*/  STS.128 [R10+UR8+0x4000], R20 ;  /* 0x004000140a007988 */ /* 0x0007e20008000c08 */
[----:B--2---:R-:W-:Y:S02]  /*2840*/  LOP3.LUT R2, R0, 0x60, RZ, 0x3c, !PT ;  /* 0x0000006000027812 */ /* 0x004fe400078e3cff */
[----:B------:R-:W-:-:S02]  /*2850*/  F2FP.SATFINITE.E4M3.F32.PACK_AB_MERGE_C R90, R97, R96, R98 ;  /* 0x00000060615a723e */ /* 0x000fc40004807062 */
[----:B------:R-:W-:Y:S01]  /*2860*/  F2FP.SATFINITE.E4M3.F32.PACK_AB_MERGE_C R91, R101, R100, R91 ;  /* 0x00000064655b723e */ /* 0x000fe2000480705b */
[----:B------:R3:W-:Y:S01]  /*2870*/  STS.128 [R2+UR8], R112 ;  /* 0x0000007002007988 */ /* 0x0007e20008000c08 */
[----:B------:R-:W-:Y:S02]  /*2880*/  F2FP.SATFINITE.E4M3.F32.PACK_AB_MERGE_C R53, R57, R56, R58 ;  /* 0x000000383935723e */ /* 0x000fe4000480703a */
[----:B------:R-:W-:Y:S01]  /*2890*/  F2FP.SATFINITE.E4M3.F32.PACK_AB_MERGE_C R54, R61, R60, R62 ;  /* 0x0000003c3d36723e */ /* 0x000fe2000480703e */
[----:B------:R3:W-:Y:S01]  /*28a0*/  STS.128 [R2+UR8+0x4000], R36 ;  /* 0x0040002402007988 */ /* 0x0007e20008000c08 */
[----:B------:R-:W-:Y:S02]  /*28b0*/  F2FP.SATFINITE.E4M3.F32.PACK_AB_MERGE_C R55, R65, R64, R66 ;  /* 0x000000404137723e */ /* 0x000fe40004807042 */
[----:B------:R-:W-:-:S05]  /*28c0*/  LOP3.LUT R0, R0, 0x70, RZ, 0x3c, !PT ;  /* 0x0000007000007812 */ /* 0x000fca00078e3cff */
[----:B------:R3:W-:Y:S04]  /*28d0*/  STS.128 [R0+UR8], R88 ;  /* 0x0000005800007988 */ /* 0x0007e80008000c08 */
[----:B------:R3:W-:Y:S01]  /*28e0*/  STS.128 [R0+UR8+0x4000], R52 ;  /* 0x0040003400007988 */ /* 0x0007e20008000c08 */
[----:B------:R2:W-:Y:S06]  /*28f0*/  MEMBAR.ALL.CTA ;  /* 0x0000000000007992 */ /* 0x0005ec0000008000 */
[----:B--2---:R-:W2:Y:S02]  /*2900*/  FENCE.VIEW.ASYNC.S ;  /* 0x00000000000073c6 */ /* 0x004ea40000000000 */
[----:B--2---:R-:W-:Y:S06]  /*2910*/  BAR.SYNC.DEFER_BLOCKING 0x0 ;  /* 0x0000000000007b1d */ /* 0x004fec0000010000 */
[----:B------:R3:W-:Y:S01]  /*2920*/  @UP1 UTMASTG.2D [UR12], [UR4] ;  /* 0x0000000c040013b5 */ /* 0x0007e20008008000 */
[----:B------:R0:W-:Y:S01]  /*2930*/  UTMACMDFLUSH ;  /* 0x00000000000079b7 */ /* 0x0001e20000000000 */
[----:B------:R-:W-:-:S04]  /*2940*/  DEPBAR.LE SB0, 0x0 ;  /* 0x000080000000791a */ /* 0x000fc80000000000 */
[----:B------:R-:W-:Y:S08]  /*2950*/  BAR.SYNC.DEFER_BLOCKING 0x0 ;  /* 0x0000000000007b1d */ /* 0x000ff00000010000 */
[----:B------:R-:W-:Y:S06]  /*2960*/  BAR.SYNC.DEFER_BLOCKING 0x0 ;  /* 0x0000000000007b1d */ /* 0x000fec0000010000 */
[----:B---3--:R-:W-:Y:S05]  /*2970*/  @P2 BRA `(.L_x_64) ;  /* 0x0000000000a02947 */ /* 0x008fea0003800000 */
[----:B------:R-:W2:Y:S01]  /*2980*/  S2UR UR5, SR_CgaCtaId ;  /* 0x00000000000579c3 */ /* 0x000ea20000008800 */
[----:B------:R-:W-:Y:S01]  /*2990*/  NOP ;  /* 0x0000000000007918 */ /* 0x000fe20000000000 */
[----:B------:R-:W-:Y:S01]  /*29a0*/  UMOV UR4, 0x50 ;  /* 0x0000005000047882 */ /* 0x000fe20000000000 */
[----:B------:R-:W-:Y:S02]  /*29b0*/  IMAD.U32 R0, RZ, RZ, UR26 ;  /* 0x0000001aff007e24 */ /* 0x000fe4000f8e00ff */
[----:B------:R-:W-:Y:S02]  /*29c0*/  IMAD.MOV.U32 R3, RZ, RZ, 0xff ;  /* 0x000000ffff037424 */ /* 0x000fe400078e00ff */
[----:B------:R-:W-:Y:S01]  /*29d0*/  IMAD.MOV.U32 R7, RZ, RZ, 0x1 ;  /* 0x00000001ff077424 */ /* 0x000fe200078e00ff */
[----:B------:R-:W-:-:S04]  /*29e0*/  LOP3.LUT R0, R0, 0xffff, RZ, 0xc0, !PT ;  /* 0x0000ffff00007812 */ /* 0x000fc800078ec0ff */
[----:B------:R-:W-:-:S05]  /*29f0*/  SHF.R.U32.HI R0, RZ, 0x5, R0 ;  /* 0x00000005ff007819 */ /* 0x000fca0000011600 */
[----:B------:R-:W-:Y:S01]  /*2a00*/  VIADD R2, R0, 0x10 ;  /* 0x0000001000027836 */ /* 0x000fe20000000000 */
[----:B------:R-:W-:Y:S01]  /*2a10*/  SHF.L.U32 R0, R3, R0, RZ ;  /* 0x0000000003007219 */ /* 0x000fe200000006ff */
[----:B--2---:R-:W-:-:S03]  /*2a20*/  ULEA UR6, UR5, UR4, 0x18 ;  /* 0x0000000405067291 */ /* 0x004fc6000f8ec0ff */
[----:B------:R-:W-:-:S04]  /*2a30*/  SHF.L.U32 R3, R7, R2, RZ ;  /* 0x0000000207037219 */ /* 0x000fc800000006ff */
[----:B------:R-:W-:Y:S02]  /*2a40*/  LOP3.LUT R0, R3, R0, RZ, 0xfc, !PT ;  /* 0x0000000003007212 */ /* 0x000fe400078efcff */
[----:B------:R-:W2:Y:S02]  /*2a50*/  LDS R5, [UR6] ;  /* 0x00000006ff057984 */ /* 0x000ea40008000800 */
[C---:B------:R-:W-:Y:S02]  /*2a60*/  LOP3.LUT R2, R0.reuse, 0xffff, RZ, 0xc0, !PT ;  /* 0x0000ffff00027812 */ /* 0x040fe400078ec0ff */
[----:B--2---:R-:W-:-:S04]  /*2a70*/  LOP3.LUT R3, R0, 0xffff, R5, 0x80, !PT ;  /* 0x0000ffff00037812 */ /* 0x004fc800078e8005 */
[----:B------:R-:W-:-:S13]  /*2a80*/  ISETP.NE.AND P0, PT, R3, R2, PT ;  /* 0x000000020300720c */ /* 0x000fda0003f05270 */
[----:B------:R-:W-:Y:S05]  /*2a90*/  @P0 BRA `(.L_x_65) ;  /* 0x0000000000500947 */ /* 0x000fea0003800000 */
[----:B------:R-:W-:Y:S02]  /*2aa0*/  SHF.R.U32.HI R5, RZ, 0x10, R5 ;  /* 0x00000010ff057819 */ /* 0x000fe40000011605 */
[----:B------:R-:W-:-:S04]  /*2ab0*/  SHF.R.U32.HI R2, RZ, 0x10, R0 ;  /* 0x00000010ff027819 */ /* 0x000fc80000011600 */
[----:B------:R-:W-:-:S04]  /*2ac0*/  LOP3.LUT R5, R5, R2, RZ, 0xc0, !PT ;  /* 0x0000000205057212 */ /* 0x000fc800078ec0ff */
[----:B------:R-:W-:-:S13]  /*2ad0*/  ISETP.NE.AND P0, PT, R5, R2, PT ;  /* 0x000000020500720c */ /* 0x000fda0003f05270 */
[----:B------:R-:W-:Y:S05]  /*2ae0*/  @P0 BRA `(.L_x_66) ;  /* 0x0000000000300947 */ /* 0x000fea0003800000 */
[----:B------:R-:W-:Y:S01]  /*2af0*/  R2UR UR4, R0 ;  /* 0x00000000000472ca */ /* 0x000fe200000e0000 */
[----:B------:R-:W-:Y:S01]  /*2b00*/  VOTEU.ANY UR5, UPT, PT ;  /* 0x0000000000057886 */ /* 0x000fe200038e0100 */
[----:B------:R-:W2:Y:S01]  /*2b10*/  S2R R0, SR_LANEID ;  /* 0x0000000000007919 */ /* 0x000ea20000000000 */
[----:B------:R-:W-:-:S10]  /*2b20*/  UFLO.U32 UR5, UR5 ;  /* 0x00000005000572bd */ /* 0x000fd400080e0000 */
[----:B------:R-:W-:-:S06]  /*2b30*/  ULOP3.LUT UR4, URZ, UR4, URZ, 0x33, !UPT ;  /* 0x00000004ff047292 */ /* 0x000fcc000f8e33ff */
[----:B------:R-:W-:-:S04]  /*2b40*/  IMAD.U32 R2, RZ, RZ, UR4 ;  /* 0x00000004ff027e24 */ /* 0x000fc8000f8e00ff */
[----:B------:R-:W3:Y:S02]  /*2b50*/  REDUX UR7, R2 ;  /* 0x00000000020773c4 */ /* 0x000ee40000000000 */
[----:B------:R4:W-:Y:S01]  /*2b60*/  UTCATOMSWS.AND URZ, UR4 ;  /* 0x0000000400ff79e3 */ /* 0x0009e20008000000 */
[----:B--2---:R-:W-:Y:S01]  /*2b70*/  ISETP.EQ.U32.AND P0, PT, R0, UR5, PT ;  /* 0x0000000500007c0c */ /* 0x004fe2000bf02070 */
[----:B---3--:R-:W-:-:S12]  /*2b80*/  IMAD.U32 R0, RZ, RZ, UR7 ;  /* 0x00000007ff007e24 */ /* 0x008fd8000f8e00ff */
[----:B------:R4:W-:Y:S01]  /*2b90*/  @P0 ATOMS.AND RZ, [UR6], R0 ;  /* 0x00000000ffff098c */ /* 0x0009e2000a800006 */
[----:B------:R-:W-:Y:S05]  /*2ba0*/  BRA `(.L_x_64) ;  /* 0x0000000000147947 */ /* 0x000fea0003800000 */
.L_x_66:
[----:B------:R-:W-:-:S07]  /*2bb0*/  MOV R2, 0x2bd0 ;  /* 0x00002bd000027802 */ /* 0x000fce0000000f00 */
[----:B-1----:R-:W-:Y:S05]  /*2bc0*/  CALL.REL.NOINC `($__internal_0_$__cuda_sm10x_tcgen05_guardrail_trap_col_being_dealloced_not_returned_by_alloc) ;  /* 0x0000000000447944 */ /* 0x002fea0003c00000 */
[----:B------:R-:W-:Y:S05]  /*2bd0*/  BRA `(.L_x_64) ;  /* 0x0000000000087947 */ /* 0x000fea0003800000 */
.L_x_65:
[----:B------:R-:W-:-:S07]  /*2be0*/  MOV R2, 0x2c00 ;  /* 0x00002c0000027802 */ /* 0x000fce0000000f00 */
[----:B-1----:R-:W-:Y:S05]  /*2bf0*/  CALL.REL.NOINC `($__internal_2_$__cuda_sm10x_tcgen05_guardrail_trap_unallocated_columns_being_dealloced) ;  /* 0x0000000000507944 */ /* 0x002fea0003c00000 */
.L_x_64:
[----:B------:R-:W-:Y:S01]  /*2c00*/  NOP ;  /* 0x0000000000007918 */ /* 0x000fe20000000000 */
[----:B----4-:R-:W-:Y:S05]  /*2c10*/  EXIT ;  /* 0x000000000000794d */ /* 0x010fea0003800000 */
.L_x_55:
[----:B------:R-:W2:Y:S02]  /*2c20*/  SYNCS.PHASECHK.TRANS64.TRYWAIT P0, [UR8+0x3000], RZ ;  /* 0x003000ffff0075a7 */ /* 0x000ea40008001108 */
[----:B--2---:R-:W-:Y:S05]  /*2c30*/  @!P0 BRA `(.L_x_55) ;  /* 0xfffffffc00f88947 */ /* 0x004fea000383ffff */
[----:B------:R-:W-:Y:S05]  /*2c40*/  BRA `(.L_x_67) ;  /* 0xffffffec00547947 */ /* 0x000fea000383ffff */
.L_x_57:
[----:B------:R-:W2:Y:S02]  /*2c50*/  SYNCS.PHASECHK.TRANS64.TRYWAIT P1, [UR8+0x3010], RZ ;  /* 0x003010ffff0075a7 */ /* 0x000ea40008021108 */
[----:B--2---:R-:W-:Y:S05]  /*2c60*/  @!P1 BRA `(.L_x_57) ;  /* 0xfffffffc00f89947 */ /* 0x004fea000383ffff */
[----:B------:R-:W-:Y:S05]  /*2c70*/  BRA `(.L_x_68) ;  /* 0xffffffec008c7947 */ /* 0x000fea000383ffff */
.L_x_58:
[----:B------:R-:W3:Y:S02]  /*2c80*/  SYNCS.PHASECHK.TRANS64.TRYWAIT P0, [UR8+0x3000], R4 ;  /* 0x00300004ff0075a7 */ /* 0x000ee40008001108 */
[----:B---3--:R-:W-:Y:S05]  /*2c90*/  @!P0 BRA `(.L_x_58) ;  /* 0xfffffffc00f88947 */ /* 0x008fea000383ffff */
[----:B------:R-:W-:Y:S05]  /*2ca0*/  BRA `(.L_x_69) ;  /* 0xffffffec00f87947 */ /* 0x000fea000383ffff */
.L_x_60:
[----:B------:R-:W4:Y:S02]  /*2cb0*/  SYNCS.PHASECHK.TRANS64.TRYWAIT P0, [UR8+0x3010], R4 ;  /* 0x00301004ff0075a7 */ /* 0x000f240008001108 */
[----:B----4-:R-:W-:Y:S05]  /*2cc0*/  @!P0 BRA `(.L_x_60) ;  /* 0xfffffffc00f88947 */ /* 0x010fea000383ffff */
[----:B------:R-:W-:Y:S05]  /*2cd0*/  BRA `(.L_x_70) ;  /* 0xfffffff000247947 */ /* 0x000fea000383ffff */
        .weak           $__internal_0_$__cuda_sm10x_tcgen05_guardrail_trap_col_being_dealloced_not_returned_by_alloc
        .type           $__internal_0_$__cuda_sm10x_tcgen05_guardrail_trap_col_being_dealloced_not_returned_by_alloc,@function
        .size           $__internal_0_$__cuda_sm10x_tcgen05_guardrail_trap_col_being_dealloced_not_returned_by_alloc,($__internal_1_$__cuda_sm10x_tcgen05_guardrail_trap_phase_invalid_during_alloc - $__internal_0_$__cuda_sm10x_tcgen05_guardrail_trap_col_being_dealloced_not_returned_by_alloc)
$__internal_0_$__cuda_sm10x_tcgen05_guardrail_trap_col_being_dealloced_not_returned_by_alloc:
[----:B------:R-:W-:Y:S05]  /*2ce0*/  BPT.TRAP 0x1 ;  /* 0x000000040000795c */ /* 0x000fea0000300000 */
[----:B------:R-:W-:-:S04]  /*2cf0*/  IMAD.MOV.U32 R3, RZ, RZ, 0x0 ;  /* 0x00000000ff037424 */ /* 0x000fc800078e00ff */
[----:B------:R-:W-:Y:S05]  /*2d00*/  RET.REL.NODEC R2 `(gluon_tcgen05) ;  /* 0xffffffd002bc7950 */ /* 0x000fea0003c3ffff */
        .weak           $__internal_1_$__cuda_sm10x_tcgen05_guardrail_trap_phase_invalid_during_alloc
        .type           $__internal_1_$__cuda_sm10x_tcgen05_guardrail_trap_phase_invalid_during_alloc,@function
        .size           $__internal_1_$__cuda_sm10x_tcgen05_guardrail_trap_phase_invalid_during_alloc,($__internal_2_$__cuda_sm10x_tcgen05_guardrail_trap_unallocated_columns_being_dealloced - $__internal_1_$__cuda_sm10x_tcgen05_guardrail_trap_phase_invalid_during_alloc)
$__internal_1_$__cuda_sm10x_tcgen05_guardrail_trap_phase_invalid_during_alloc:
[----:B------:R-:W-:Y:S05]  /*2d10*/  BPT.TRAP 0x1 ;  /* 0x000000040000795c */ /* 0x000fea0000300000 */
[----:B------:R-:W-:-:S04]  /*2d20*/  IMAD.MOV.U32 R3, RZ, RZ, 0x0 ;  /* 0x00000000ff037424 */ /* 0x000fc800078e00ff */
[----:B------:R-:W-:Y:S05]  /*2d30*/  RET.REL.NODEC R2 `(gluon_tcgen05) ;  /* 0xffffffd002b07950 */ /* 0x000fea0003c3ffff */
        .weak           $__internal_2_$__cuda_sm10x_tcgen05_guardrail_trap_unallocated_columns_being_dealloced
        .type           $__internal_2_$__cuda_sm10x_tcgen05_guardrail_trap_unallocated_columns_being_dealloced,@function
        .size           $__internal_2_$__cuda_sm10x_tcgen05_guardrail_trap_unallocated_columns_being_dealloced,(.L_x_74 - $__internal_2_$__cuda_sm10x_tcgen05_guardrail_trap_unallocated_columns_being_dealloced)
$__internal_2_$__cuda_sm10x_tcgen05_guardrail_trap_unallocated_columns_being_dealloced:
[----:B------:R-:W-:Y:S05]  /*2d40*/  BPT.TRAP 0x1 ;  /* 0x000000040000795c */ /* 0x000fea0000300000 */
[----:B------:R-:W-:-:S04]  /*2d50*/  IMAD.MOV.U32 R3, RZ, RZ, 0x0 ;  /* 0x00000000ff037424 */ /* 0x000fc800078e00ff */
[----:B------:R-:W-:Y:S05]  /*2d60*/  RET.REL.NODEC R2 `(gluon_tcgen05) ;  /* 0xffffffd002a47950 */ /* 0x000fea0003c3ffff */
.L_x_71:
[----:B------:R-:W-:-:S00]  /*2d70*/  BRA `(.L_x_71) ;  /* 0xfffffffc00fc7947 */ /* 0x000fc0000383ffff */
[----:B------:R-:W-:-:S00]  /*2d80*/  NOP ;  /* 0x0000000000007918 */ /* 0x000fc00000000000 */
[----:B------:R-:W-:-:S00]  /*2d90*/  NOP ;  /* 0x0000000000007918 */ /* 0x000fc00000000000 */
[----:B------:R-:W-:-:S00]  /*2da0*/  NOP ;  /* 0x0000000000007918 */ /* 0x000fc00000000000 */
[----:B------:R-:W-:-:S00]  /*2db0*/  NOP ;  /* 0x0000000000007918 */ /* 0x000fc00000000000 */
[----:B------:R-:W-:-:S00]  /*2dc0*/  NOP ;  /* 0x0000000000007918 */ /* 0x000fc00000000000 */
[----:B------:R-:W-:-:S00]  /*2dd0*/  NOP ;  /* 0x0000000000007918 */ /* 0x000fc00000000000 */
[----:B------:R-:W-:-:S00]  /*2de0*/  NOP ;  /* 0x0000000000007918 */ /* 0x000fc00000000000 */
[----:B------:R-:W-:-:S00]  /*2df0*/  NOP ;  /* 0x0000000000007918 */ /* 0x000fc00000000000 */
.L_x_74:


//--------------------- .nv.shared.gluon_tcgen05  --------------------------
	.section	.nv.shared.gluon_tcgen05,"aw",@nobits
	.sectionflags	@""
	.align	16
	.zero		1024


//--------------------- .nv.shared.reserved.0     --------------------------
	.section	.nv.shared.reserved.0,"aw",@nobits
	.align	8
	.weak		__nv_reservedSMEM_offset_0_alias
	.size		__nv_reservedSMEM_offset_0_alias, 0, 64
	.other		__nv_reservedSMEM_offset_0_alias,@"STO_CUDA_RESERVED_SHARED STV_DEFAULT"
__nv_reservedSMEM_offset_0_alias:
	.zero		0
.nv.shared.reserved.0:
	.zero		64
	.weak		__nv_reservedSMEM_allocation_phase
	.type		__nv_reservedSMEM_allocation_phase,@object
	.size		__nv_reservedSMEM_allocation_phase,(.L_0 - __nv_reservedSMEM_allocation_phase)
__nv_reservedSMEM_allocation_phase:
	.zero		1
.L_0:
	.zero		7
	.weak		__nv_reservedSMEM_devtool_atexit_pc
	.type		__nv_reservedSMEM_devtool_atexit_pc,@object
	.size		__nv_reservedSMEM_devtool_atexit_pc,(__nv_reservedSMEM_allocation_mask - __nv_reservedSMEM_devtool_atexit_pc)
__nv_reservedSMEM_devtool_atexit_pc:
	.zero		8
	.weak		__nv_reservedSMEM_allocation_mask
	.type		__nv_reservedSMEM_allocation_mask,@object
	.size		__nv_reservedSMEM_allocation_mask,(.L_2 - __nv_reservedSMEM_allocation_mask)
__nv_reservedSMEM_allocation_mask:
	.zero		4
.L_2:


//--------------------- .nv.constant0.gluon_tcgen05 --------------------------
	.section	.nv.constant0.gluon_tcgen05,"a",@progbits
	.sectionflags	@""
	.align	4
.nv.constant0.gluon_tcgen05:
	.zero		976


//--------------------- SYMBOLS --------------------------

	.type		.nv.reservedSmem.offset0,@object
	.size		.nv.reservedSmem.offset0,0x4
	.type		.nv.reservedSmem.cap,@object
	.size		.nv.reservedSmem.cap,0x4
